//
// Generated by NVIDIA NVVM Compiler
//
// Compiler Build ID: CL-36424714
// Cuda compilation tools, release 13.0, V13.0.88
// Based on NVVM 20.0.0
//

.version 9.0
.target sm_100
.address_size 64

	// .globl	labelWithSingleLinks
// _ZZ29globalizeSingleLinkHorizontalE11sharedLinks has been demoted
// _ZZ27globalizeSingleLinkVerticalE11sharedLinks has been demoted
// _ZZ20labelWithSharedLinksE11sharedLinks has been demoted

.visible .entry labelWithSingleLinks(
	.param .u64 .ptr .align 1 labelWithSingleLinks_param_0,
	.param .u64 .ptr .align 1 labelWithSingleLinks_param_1,
	.param .u64 .ptr .align 1 labelWithSingleLinks_param_2,
	.param .u64 .ptr .align 1 labelWithSingleLinks_param_3,
	.param .u64 .ptr .align 1 labelWithSingleLinks_param_4,
	.param .u32 labelWithSingleLinks_param_5,
	.param .u32 labelWithSingleLinks_param_6
)
{
	.reg .pred 	%p<20>;
	.reg .b16 	%rs<100>;
	.reg .b32 	%r<22>;
	.reg .b64 	%rd<35>;

	ld.param.u64 	%rd8, [labelWithSingleLinks_param_0];
	ld.param.u64 	%rd9, [labelWithSingleLinks_param_1];
	ld.param.u64 	%rd10, [labelWithSingleLinks_param_2];
	ld.param.u64 	%rd11, [labelWithSingleLinks_param_3];
	ld.param.u64 	%rd12, [labelWithSingleLinks_param_4];
	ld.param.u32 	%r5, [labelWithSingleLinks_param_5];
	ld.param.u32 	%r7, [labelWithSingleLinks_param_6];
	cvta.to.global.u64 	%rd1, %rd12;
	cvta.to.global.u64 	%rd2, %rd11;
	cvta.to.global.u64 	%rd3, %rd10;
	mov.u32 	%r8, %ctaid.x;
	mov.u32 	%r9, %ntid.x;
	mov.u32 	%r10, %tid.x;
	mad.lo.s32 	%r1, %r8, %r9, %r10;
	mov.u32 	%r11, %ctaid.y;
	mov.u32 	%r12, %ntid.y;
	mov.u32 	%r13, %tid.y;
	mad.lo.s32 	%r14, %r11, %r12, %r13;
	setp.ge.u32 	%p1, %r1, %r5;
	setp.ge.u32 	%p2, %r14, %r7;
	or.pred  	%p3, %p1, %p2;
	@%p3 bra 	$L__BB0_18;
	mul.lo.s32 	%r3, %r5, %r14;
	add.s32 	%r4, %r3, %r1;
	cvt.u64.u32 	%rd13, %r4;
	add.s64 	%rd14, %rd3, %rd13;
	ld.global.u8 	%rs1, [%rd14];
	add.s64 	%rd15, %rd2, %rd13;
	ld.global.u8 	%rs2, [%rd15];
	add.s64 	%rd16, %rd1, %rd13;
	ld.global.u8 	%rs3, [%rd16];
	add.s32 	%r15, %r5, -1;
	setp.ge.u32 	%p4, %r1, %r15;
	mov.b16 	%rs96, 0;
	@%p4 bra 	$L__BB0_5;
	add.s32 	%r16, %r4, 1;
	cvt.u64.u32 	%rd4, %r16;
	add.s64 	%rd17, %rd3, %rd4;
	ld.global.u8 	%rs18, [%rd17];
	min.u16 	%rs21, %rs18, %rs1;
	max.u16 	%rs22, %rs18, %rs1;
	sub.s16 	%rs23, %rs22, %rs21;
	setp.gt.u16 	%p5, %rs23, 19;
	@%p5 bra 	$L__BB0_5;
	add.s64 	%rd18, %rd1, %rd4;
	ld.global.u8 	%rs4, [%rd18];
	add.s64 	%rd19, %rd2, %rd4;
	ld.global.u8 	%rs25, [%rd19];
	min.u16 	%rs28, %rs25, %rs2;
	max.u16 	%rs29, %rs25, %rs2;
	sub.s16 	%rs30, %rs29, %rs28;
	setp.gt.u16 	%p6, %rs30, 19;
	@%p6 bra 	$L__BB0_5;
	min.u16 	%rs33, %rs4, %rs3;
	max.u16 	%rs34, %rs4, %rs3;
	sub.s16 	%rs35, %rs34, %rs33;
	setp.lt.u16 	%p7, %rs35, 20;
	selp.u16 	%rs96, 1, 0, %p7;
$L__BB0_5:
	setp.eq.s32 	%p8, %r1, 0;
	mov.b16 	%rs97, 0;
	@%p8 bra 	$L__BB0_9;
	add.s32 	%r17, %r4, -1;
	cvt.u64.u32 	%rd5, %r17;
	add.s64 	%rd20, %rd3, %rd5;
	ld.global.u8 	%rs38, [%rd20];
	min.u16 	%rs41, %rs38, %rs1;
	max.u16 	%rs42, %rs38, %rs1;
	sub.s16 	%rs43, %rs42, %rs41;
	setp.gt.u16 	%p9, %rs43, 19;
	@%p9 bra 	$L__BB0_9;
	add.s64 	%rd21, %rd1, %rd5;
	ld.global.u8 	%rs7, [%rd21];
	add.s64 	%rd22, %rd2, %rd5;
	ld.global.u8 	%rs45, [%rd22];
	min.u16 	%rs48, %rs45, %rs2;
	max.u16 	%rs49, %rs45, %rs2;
	sub.s16 	%rs50, %rs49, %rs48;
	setp.gt.u16 	%p10, %rs50, 19;
	@%p10 bra 	$L__BB0_9;
	min.u16 	%rs53, %rs7, %rs3;
	max.u16 	%rs54, %rs7, %rs3;
	sub.s16 	%rs55, %rs54, %rs53;
	setp.lt.u16 	%p11, %rs55, 20;
	selp.u16 	%rs97, 1, 0, %p11;
$L__BB0_9:
	add.s32 	%r18, %r7, -1;
	setp.ge.u32 	%p12, %r14, %r18;
	mov.b16 	%rs98, 0;
	@%p12 bra 	$L__BB0_13;
	add.s32 	%r19, %r4, %r5;
	cvt.u64.u32 	%rd6, %r19;
	add.s64 	%rd23, %rd3, %rd6;
	ld.global.u8 	%rs58, [%rd23];
	min.u16 	%rs61, %rs58, %rs1;
	max.u16 	%rs62, %rs58, %rs1;
	sub.s16 	%rs63, %rs62, %rs61;
	setp.gt.u16 	%p13, %rs63, 19;
	@%p13 bra 	$L__BB0_13;
	add.s64 	%rd24, %rd1, %rd6;
	ld.global.u8 	%rs10, [%rd24];
	add.s64 	%rd25, %rd2, %rd6;
	ld.global.u8 	%rs65, [%rd25];
	min.u16 	%rs68, %rs65, %rs2;
	max.u16 	%rs69, %rs65, %rs2;
	sub.s16 	%rs70, %rs69, %rs68;
	setp.gt.u16 	%p14, %rs70, 19;
	@%p14 bra 	$L__BB0_13;
	min.u16 	%rs73, %rs10, %rs3;
	max.u16 	%rs74, %rs10, %rs3;
	sub.s16 	%rs75, %rs74, %rs73;
	setp.lt.u16 	%p15, %rs75, 20;
	selp.u16 	%rs98, 1, 0, %p15;
$L__BB0_13:
	setp.eq.s32 	%p16, %r14, 0;
	mov.b16 	%rs99, 0;
	@%p16 bra 	$L__BB0_17;
	sub.s32 	%r20, %r3, %r5;
	add.s32 	%r21, %r20, %r1;
	cvt.u64.u32 	%rd26, %r21;
	add.s64 	%rd27, %rd3, %rd26;
	ld.global.u8 	%rs78, [%rd27];
	add.s64 	%rd7, %rd2, %rd26;
	add.s64 	%rd28, %rd1, %rd26;
	ld.global.u8 	%rs13, [%rd28];
	min.u16 	%rs81, %rs78, %rs1;
	max.u16 	%rs82, %rs78, %rs1;
	sub.s16 	%rs83, %rs82, %rs81;
	setp.gt.u16 	%p17, %rs83, 19;
	@%p17 bra 	$L__BB0_17;
	ld.global.u8 	%rs85, [%rd7];
	min.u16 	%rs88, %rs85, %rs2;
	max.u16 	%rs89, %rs85, %rs2;
	sub.s16 	%rs90, %rs89, %rs88;
	setp.gt.u16 	%p18, %rs90, 19;
	@%p18 bra 	$L__BB0_17;
	min.u16 	%rs93, %rs13, %rs3;
	max.u16 	%rs94, %rs13, %rs3;
	sub.s16 	%rs95, %rs94, %rs93;
	setp.lt.u16 	%p19, %rs95, 20;
	selp.u16 	%rs99, 1, 0, %p19;
$L__BB0_17:
	cvta.to.global.u64 	%rd29, %rd9;
	mul.wide.u32 	%rd30, %r4, 8;
	add.s64 	%rd31, %rd29, %rd30;
	st.global.v4.u16 	[%rd31], {%rs96, %rs98, %rs97, %rs99};
	cvta.to.global.u64 	%rd32, %rd8;
	mul.wide.u32 	%rd33, %r4, 4;
	add.s64 	%rd34, %rd32, %rd33;
	st.global.u32 	[%rd34], %r4;
$L__BB0_18:
	ret;

}
	// .globl	globalizeSingleLinkHorizontal
.visible .entry globalizeSingleLinkHorizontal(
	.param .u64 .ptr .align 1 globalizeSingleLinkHorizontal_param_0,
	.param .u32 globalizeSingleLinkHorizontal_param_1,
	.param .u32 globalizeSingleLinkHorizontal_param_2
)
{
	.reg .pred 	%p<23>;
	.reg .b16 	%rs<98>;
	.reg .b32 	%r<62>;
	.reg .b64 	%rd<7>;
	// demoted variable
	.shared .align 8 .b8 _ZZ29globalizeSingleLinkHorizontalE11sharedLinks[16384];
	ld.param.u64 	%rd3, [globalizeSingleLinkHorizontal_param_0];
	ld.param.u32 	%r21, [globalizeSingleLinkHorizontal_param_1];
	ld.param.u32 	%r22, [globalizeSingleLinkHorizontal_param_2];
	cvta.to.global.u64 	%rd1, %rd3;
	mov.u32 	%r1, %tid.x;
	mov.u32 	%r24, %ctaid.y;
	mov.u32 	%r25, %ntid.y;
	mov.u32 	%r26, %tid.y;
	mad.lo.s32 	%r27, %r24, %r25, %r26;
	setp.ge.u32 	%p1, %r1, %r21;
	setp.ge.u32 	%p2, %r27, %r22;
	or.pred  	%p3, %p1, %p2;
	@%p3 bra 	$L__BB1_40;
	mul.lo.s32 	%r3, %r21, %r27;
	add.s32 	%r28, %r3, %r1;
	mul.wide.u32 	%rd4, %r28, 8;
	add.s64 	%rd2, %rd1, %rd4;
	ld.global.v4.u16 	{%rs86, %rs40, %rs41, %rs42}, [%rd2];
	mov.b32 	%r5, {%rs41, %rs42};
	mov.b32 	%r4, {%rs86, %rs40};
	shl.b32 	%r29, %r1, 3;
	mov.u32 	%r30, _ZZ29globalizeSingleLinkHorizontalE11sharedLinks;
	add.s32 	%r6, %r30, %r29;
	st.shared.v4.u16 	[%r6], {%rs86, %rs40, %rs41, %rs42};
	or.b32  	%r7, %r1, 1024;
	setp.ge.u32 	%p4, %r7, %r21;
	@%p4 bra 	$L__BB1_3;
	add.s32 	%r31, %r7, %r3;
	mul.wide.u32 	%rd5, %r31, 8;
	add.s64 	%rd6, %rd1, %rd5;
	ld.global.v4.u16 	{%rs82, %rs79, %rs78, %rs77}, [%rd6];
	st.shared.v4.u16 	[%r6+8192], {%rs82, %rs79, %rs78, %rs77};
$L__BB1_3:
	setp.ge.u32 	%p5, %r7, %r21;
	bar.sync 	0;
	sub.s32 	%r8, 1024, %r1;
	@%p5 bra 	$L__BB1_7;
	cvt.u32.u16 	%r9, %rs82;
	setp.le.u32 	%p6, %r8, %r9;
	@%p6 bra 	$L__BB1_6;
	shl.b32 	%r32, %r9, 3;
	add.s32 	%r33, %r6, %r32;
	ld.shared.u16 	%rs43, [%r33+8192];
	add.s16 	%rs82, %rs43, %rs82;
$L__BB1_6:
	st.shared.v4.u16 	[%r6+8192], {%rs82, %rs79, %rs78, %rs77};
	bar.sync 	0;
$L__BB1_7:
	cvt.u32.u16 	%r10, %rs86;
	add.s32 	%r34, %r1, %r10;
	setp.ge.u32 	%p7, %r34, %r21;
	@%p7 bra 	$L__BB1_9;
	shl.b32 	%r35, %r10, 3;
	add.s32 	%r36, %r6, %r35;
	ld.shared.u16 	%rs44, [%r36];
	add.s16 	%rs86, %rs44, %rs86;
$L__BB1_9:
	setp.ge.u32 	%p8, %r7, %r21;
	{ .reg .b16 tmp; mov.b32 {tmp, %rs45}, %r4; }
	mov.b32 	{%rs46, %rs47}, %r5;
	st.shared.v4.u16 	[%r6], {%rs86, %rs45, %rs46, %rs47};
	bar.sync 	0;
	@%p8 bra 	$L__BB1_13;
	cvt.u32.u16 	%r11, %rs82;
	setp.le.u32 	%p9, %r8, %r11;
	@%p9 bra 	$L__BB1_12;
	shl.b32 	%r37, %r11, 3;
	add.s32 	%r38, %r6, %r37;
	ld.shared.u16 	%rs48, [%r38+8192];
	add.s16 	%rs82, %rs48, %rs82;
$L__BB1_12:
	st.shared.v4.u16 	[%r6+8192], {%rs82, %rs79, %rs78, %rs77};
	bar.sync 	0;
$L__BB1_13:
	cvt.u32.u16 	%r12, %rs86;
	add.s32 	%r39, %r1, %r12;
	setp.ge.u32 	%p10, %r39, %r21;
	@%p10 bra 	$L__BB1_15;
	shl.b32 	%r40, %r12, 3;
	add.s32 	%r41, %r6, %r40;
	ld.shared.u16 	%rs49, [%r41];
	add.s16 	%rs86, %rs49, %rs86;
$L__BB1_15:
	setp.ge.u32 	%p11, %r7, %r21;
	st.shared.v4.u16 	[%r6], {%rs86, %rs45, %rs46, %rs47};
	bar.sync 	0;
	@%p11 bra 	$L__BB1_19;
	cvt.u32.u16 	%r13, %rs82;
	setp.le.u32 	%p12, %r8, %r13;
	@%p12 bra 	$L__BB1_18;
	shl.b32 	%r42, %r13, 3;
	add.s32 	%r43, %r6, %r42;
	ld.shared.u16 	%rs53, [%r43+8192];
	add.s16 	%rs82, %rs53, %rs82;
$L__BB1_18:
	st.shared.v4.u16 	[%r6+8192], {%rs82, %rs79, %rs78, %rs77};
	bar.sync 	0;
$L__BB1_19:
	cvt.u32.u16 	%r14, %rs86;
	add.s32 	%r44, %r1, %r14;
	setp.ge.u32 	%p13, %r44, %r21;
	@%p13 bra 	$L__BB1_21;
	shl.b32 	%r45, %r14, 3;
	add.s32 	%r46, %r6, %r45;
	ld.shared.u16 	%rs54, [%r46];
	add.s16 	%rs86, %rs54, %rs86;
$L__BB1_21:
	setp.ge.u32 	%p14, %r7, %r21;
	st.shared.v4.u16 	[%r6], {%rs86, %rs45, %rs46, %rs47};
	bar.sync 	0;
	@%p14 bra 	$L__BB1_25;
	cvt.u32.u16 	%r15, %rs82;
	setp.le.u32 	%p15, %r8, %r15;
	@%p15 bra 	$L__BB1_24;
	shl.b32 	%r47, %r15, 3;
	add.s32 	%r48, %r6, %r47;
	ld.shared.u16 	%rs58, [%r48+8192];
	add.s16 	%rs82, %rs58, %rs82;
$L__BB1_24:
	st.shared.v4.u16 	[%r6+8192], {%rs82, %rs79, %rs78, %rs77};
	bar.sync 	0;
$L__BB1_25:
	cvt.u32.u16 	%r16, %rs86;
	add.s32 	%r49, %r1, %r16;
	setp.ge.u32 	%p16, %r49, %r21;
	@%p16 bra 	$L__BB1_27;
	shl.b32 	%r50, %r16, 3;
	add.s32 	%r51, %r6, %r50;
	ld.shared.u16 	%rs59, [%r51];
	add.s16 	%rs86, %rs59, %rs86;
$L__BB1_27:
	setp.ge.u32 	%p17, %r7, %r21;
	st.shared.v4.u16 	[%r6], {%rs86, %rs45, %rs46, %rs47};
	bar.sync 	0;
	@%p17 bra 	$L__BB1_31;
	cvt.u32.u16 	%r17, %rs82;
	setp.le.u32 	%p18, %r8, %r17;
	@%p18 bra 	$L__BB1_30;
	shl.b32 	%r52, %r17, 3;
	add.s32 	%r53, %r6, %r52;
	ld.shared.u16 	%rs63, [%r53+8192];
	add.s16 	%rs82, %rs63, %rs82;
$L__BB1_30:
	st.shared.v4.u16 	[%r6+8192], {%rs82, %rs79, %rs78, %rs77};
	bar.sync 	0;
$L__BB1_31:
	cvt.u32.u16 	%r18, %rs86;
	add.s32 	%r54, %r1, %r18;
	setp.ge.u32 	%p19, %r54, %r21;
	@%p19 bra 	$L__BB1_33;
	shl.b32 	%r55, %r18, 3;
	add.s32 	%r56, %r6, %r55;
	ld.shared.u16 	%rs64, [%r56];
	add.s16 	%rs86, %rs64, %rs86;
$L__BB1_33:
	setp.ge.u32 	%p20, %r7, %r21;
	st.shared.v4.u16 	[%r6], {%rs86, %rs45, %rs46, %rs47};
	bar.sync 	0;
	@%p20 bra 	$L__BB1_37;
	cvt.u32.u16 	%r19, %rs82;
	setp.le.u32 	%p21, %r8, %r19;
	@%p21 bra 	$L__BB1_36;
	shl.b32 	%r57, %r19, 3;
	add.s32 	%r58, %r6, %r57;
	ld.shared.u16 	%rs68, [%r58+8192];
	add.s16 	%rs82, %rs68, %rs82;
$L__BB1_36:
	st.shared.v4.u16 	[%r6+8192], {%rs82, %rs79, %rs78, %rs77};
	bar.sync 	0;
$L__BB1_37:
	cvt.u32.u16 	%r20, %rs86;
	add.s32 	%r59, %r1, %r20;
	setp.ge.u32 	%p22, %r59, %r21;
	@%p22 bra 	$L__BB1_39;
	shl.b32 	%r60, %r20, 3;
	add.s32 	%r61, %r6, %r60;
	ld.shared.u16 	%rs69, [%r61];
	add.s16 	%rs86, %rs69, %rs86;
$L__BB1_39:
	st.shared.v4.u16 	[%r6], {%rs86, %rs45, %rs46, %rs47};
	bar.sync 	0;
	ld.shared.v4.u16 	{%rs73, %rs74, %rs75, %rs76}, [%r6];
	st.global.v4.u16 	[%rd2], {%rs73, %rs74, %rs75, %rs76};
$L__BB1_40:
	ret;

}
	// .globl	globalizeSingleLinkVertical
.visible .entry globalizeSingleLinkVertical(
	.param .u64 .ptr .align 1 globalizeSingleLinkVertical_param_0,
	.param .u32 globalizeSingleLinkVertical_param_1,
	.param .u32 globalizeSingleLinkVertical_param_2
)
{
	.reg .pred 	%p<23>;
	.reg .b16 	%rs<102>;
	.reg .b32 	%r<78>;
	.reg .b64 	%rd<7>;
	// demoted variable
	.shared .align 8 .b8 _ZZ27globalizeSingleLinkVerticalE11sharedLinks[16384];
	ld.param.u64 	%rd3, [globalizeSingleLinkVertical_param_0];
	ld.param.u32 	%r21, [globalizeSingleLinkVertical_param_1];
	ld.param.u32 	%r22, [globalizeSingleLinkVertical_param_2];
	cvta.to.global.u64 	%rd1, %rd3;
	mov.u32 	%r23, %ctaid.x;
	mov.u32 	%r24, %ntid.x;
	mov.u32 	%r25, %tid.x;
	mad.lo.s32 	%r1, %r23, %r24, %r25;
	mov.u32 	%r2, %tid.y;
	setp.ge.u32 	%p1, %r1, %r21;
	setp.ge.u32 	%p2, %r2, %r22;
	or.pred  	%p3, %p1, %p2;
	@%p3 bra 	$L__BB2_40;
	mad.lo.s32 	%r3, %r21, %r2, %r1;
	mul.wide.u32 	%rd4, %r3, 8;
	add.s64 	%rd2, %rd1, %rd4;
	ld.global.v4.u16 	{%rs40, %rs90, %rs41, %rs42}, [%rd2];
	mov.b32 	%r5, {%rs41, %rs42};
	mov.b32 	%r4, {%rs40, %rs90};
	or.b32  	%r6, %r2, 1024;
	setp.ge.u32 	%p4, %r6, %r22;
	shl.b32 	%r26, %r2, 3;
	mov.u32 	%r27, _ZZ27globalizeSingleLinkVerticalE11sharedLinks;
	add.s32 	%r7, %r27, %r26;
	@%p4 bra 	$L__BB2_3;
	shl.b32 	%r28, %r21, 10;
	add.s32 	%r29, %r3, %r28;
	mul.wide.u32 	%rd5, %r29, 8;
	add.s64 	%rd6, %rd1, %rd5;
	ld.global.v4.u16 	{%rs84, %rs86, %rs82, %rs81}, [%rd6];
	st.shared.v4.u16 	[%r7+8192], {%rs84, %rs86, %rs82, %rs81};
$L__BB2_3:
	setp.ge.u32 	%p5, %r6, %r22;
	mov.b32 	{%rs43, %rs44}, %r4;
	mov.b32 	{%rs45, %rs46}, %r5;
	st.shared.v4.u16 	[%r7], {%rs43, %rs44, %rs45, %rs46};
	bar.sync 	0;
	sub.s32 	%r8, 1024, %r2;
	@%p5 bra 	$L__BB2_7;
	cvt.u32.u16 	%r9, %rs86;
	setp.le.u32 	%p6, %r8, %r9;
	@%p6 bra 	$L__BB2_6;
	add.s32 	%r30, %r2, %r9;
	shl.b32 	%r31, %r30, 3;
	add.s32 	%r33, %r27, %r31;
	ld.shared.u16 	%rs47, [%r33+8194];
	add.s16 	%rs86, %rs47, %rs86;
$L__BB2_6:
	st.shared.v4.u16 	[%r7+8192], {%rs84, %rs86, %rs82, %rs81};
	bar.sync 	0;
$L__BB2_7:
	cvt.u32.u16 	%r34, %rs90;
	add.s32 	%r10, %r2, %r34;
	setp.ge.u32 	%p7, %r10, %r22;
	@%p7 bra 	$L__BB2_9;
	shl.b32 	%r35, %r10, 3;
	add.s32 	%r37, %r27, %r35;
	ld.shared.u16 	%rs48, [%r37+2];
	add.s16 	%rs90, %rs48, %rs90;
$L__BB2_9:
	setp.ge.u32 	%p8, %r6, %r22;
	{ .reg .b16 tmp; mov.b32 {%rs49, tmp}, %r4; }
	st.shared.v4.u16 	[%r7], {%rs49, %rs90, %rs45, %rs46};
	bar.sync 	0;
	@%p8 bra 	$L__BB2_13;
	cvt.u32.u16 	%r11, %rs86;
	setp.le.u32 	%p9, %r8, %r11;
	@%p9 bra 	$L__BB2_12;
	add.s32 	%r38, %r2, %r11;
	shl.b32 	%r39, %r38, 3;
	add.s32 	%r41, %r27, %r39;
	ld.shared.u16 	%rs52, [%r41+8194];
	add.s16 	%rs86, %rs52, %rs86;
$L__BB2_12:
	st.shared.v4.u16 	[%r7+8192], {%rs84, %rs86, %rs82, %rs81};
	bar.sync 	0;
$L__BB2_13:
	cvt.u32.u16 	%r42, %rs90;
	add.s32 	%r12, %r2, %r42;
	setp.ge.u32 	%p10, %r12, %r22;
	@%p10 bra 	$L__BB2_15;
	shl.b32 	%r43, %r12, 3;
	add.s32 	%r45, %r27, %r43;
	ld.shared.u16 	%rs53, [%r45+2];
	add.s16 	%rs90, %rs53, %rs90;
$L__BB2_15:
	setp.ge.u32 	%p11, %r6, %r22;
	st.shared.v4.u16 	[%r7], {%rs49, %rs90, %rs45, %rs46};
	bar.sync 	0;
	@%p11 bra 	$L__BB2_19;
	cvt.u32.u16 	%r13, %rs86;
	setp.le.u32 	%p12, %r8, %r13;
	@%p12 bra 	$L__BB2_18;
	add.s32 	%r46, %r2, %r13;
	shl.b32 	%r47, %r46, 3;
	add.s32 	%r49, %r27, %r47;
	ld.shared.u16 	%rs57, [%r49+8194];
	add.s16 	%rs86, %rs57, %rs86;
$L__BB2_18:
	st.shared.v4.u16 	[%r7+8192], {%rs84, %rs86, %rs82, %rs81};
	bar.sync 	0;
$L__BB2_19:
	cvt.u32.u16 	%r50, %rs90;
	add.s32 	%r14, %r2, %r50;
	setp.ge.u32 	%p13, %r14, %r22;
	@%p13 bra 	$L__BB2_21;
	shl.b32 	%r51, %r14, 3;
	add.s32 	%r53, %r27, %r51;
	ld.shared.u16 	%rs58, [%r53+2];
	add.s16 	%rs90, %rs58, %rs90;
$L__BB2_21:
	setp.ge.u32 	%p14, %r6, %r22;
	st.shared.v4.u16 	[%r7], {%rs49, %rs90, %rs45, %rs46};
	bar.sync 	0;
	@%p14 bra 	$L__BB2_25;
	cvt.u32.u16 	%r15, %rs86;
	setp.le.u32 	%p15, %r8, %r15;
	@%p15 bra 	$L__BB2_24;
	add.s32 	%r54, %r2, %r15;
	shl.b32 	%r55, %r54, 3;
	add.s32 	%r57, %r27, %r55;
	ld.shared.u16 	%rs62, [%r57+8194];
	add.s16 	%rs86, %rs62, %rs86;
$L__BB2_24:
	st.shared.v4.u16 	[%r7+8192], {%rs84, %rs86, %rs82, %rs81};
	bar.sync 	0;
$L__BB2_25:
	cvt.u32.u16 	%r58, %rs90;
	add.s32 	%r16, %r2, %r58;
	setp.ge.u32 	%p16, %r16, %r22;
	@%p16 bra 	$L__BB2_27;
	shl.b32 	%r59, %r16, 3;
	add.s32 	%r61, %r27, %r59;
	ld.shared.u16 	%rs63, [%r61+2];
	add.s16 	%rs90, %rs63, %rs90;
$L__BB2_27:
	setp.ge.u32 	%p17, %r6, %r22;
	st.shared.v4.u16 	[%r7], {%rs49, %rs90, %rs45, %rs46};
	bar.sync 	0;
	@%p17 bra 	$L__BB2_31;
	cvt.u32.u16 	%r17, %rs86;
	setp.le.u32 	%p18, %r8, %r17;
	@%p18 bra 	$L__BB2_30;
	add.s32 	%r62, %r2, %r17;
	shl.b32 	%r63, %r62, 3;
	add.s32 	%r65, %r27, %r63;
	ld.shared.u16 	%rs67, [%r65+8194];
	add.s16 	%rs86, %rs67, %rs86;
$L__BB2_30:
	st.shared.v4.u16 	[%r7+8192], {%rs84, %rs86, %rs82, %rs81};
	bar.sync 	0;
$L__BB2_31:
	cvt.u32.u16 	%r66, %rs90;
	add.s32 	%r18, %r2, %r66;
	setp.ge.u32 	%p19, %r18, %r22;
	@%p19 bra 	$L__BB2_33;
	shl.b32 	%r67, %r18, 3;
	add.s32 	%r69, %r27, %r67;
	ld.shared.u16 	%rs68, [%r69+2];
	add.s16 	%rs90, %rs68, %rs90;
$L__BB2_33:
	setp.ge.u32 	%p20, %r6, %r22;
	st.shared.v4.u16 	[%r7], {%rs49, %rs90, %rs45, %rs46};
	bar.sync 	0;
	@%p20 bra 	$L__BB2_37;
	cvt.u32.u16 	%r19, %rs86;
	setp.le.u32 	%p21, %r8, %r19;
	@%p21 bra 	$L__BB2_36;
	add.s32 	%r70, %r2, %r19;
	shl.b32 	%r71, %r70, 3;
	add.s32 	%r73, %r27, %r71;
	ld.shared.u16 	%rs72, [%r73+8194];
	add.s16 	%rs86, %rs72, %rs86;
$L__BB2_36:
	st.shared.v4.u16 	[%r7+8192], {%rs84, %rs86, %rs82, %rs81};
	bar.sync 	0;
$L__BB2_37:
	cvt.u32.u16 	%r74, %rs90;
	add.s32 	%r20, %r2, %r74;
	setp.ge.u32 	%p22, %r20, %r22;
	@%p22 bra 	$L__BB2_39;
	shl.b32 	%r75, %r20, 3;
	add.s32 	%r77, %r27, %r75;
	ld.shared.u16 	%rs73, [%r77+2];
	add.s16 	%rs90, %rs73, %rs90;
$L__BB2_39:
	st.shared.v4.u16 	[%r7], {%rs49, %rs90, %rs45, %rs46};
	bar.sync 	0;
	ld.shared.v4.u16 	{%rs77, %rs78, %rs79, %rs80}, [%r7];
	st.global.v4.u16 	[%rd2], {%rs77, %rs78, %rs79, %rs80};
$L__BB2_40:
	ret;

}
	// .globl	labelWithSharedLinks
.visible .entry labelWithSharedLinks(
	.param .u64 .ptr .align 1 labelWithSharedLinks_param_0,
	.param .u64 .ptr .align 1 labelWithSharedLinks_param_1,
	.param .u64 .ptr .align 1 labelWithSharedLinks_param_2,
	.param .u64 .ptr .align 1 labelWithSharedLinks_param_3,
	.param .u64 .ptr .align 1 labelWithSharedLinks_param_4,
	.param .u32 labelWithSharedLinks_param_5,
	.param .u32 labelWithSharedLinks_param_6
)
{
	.reg .pred 	%p<40>;
	.reg .b16 	%rs<184>;
	.reg .b32 	%r<101>;
	.reg .b64 	%rd<35>;
	// demoted variable
	.shared .align 8 .b8 _ZZ20labelWithSharedLinksE11sharedLinks[8448];
	ld.param.u64 	%rd8, [labelWithSharedLinks_param_0];
	ld.param.u64 	%rd9, [labelWithSharedLinks_param_1];
	ld.param.u64 	%rd10, [labelWithSharedLinks_param_2];
	ld.param.u64 	%rd11, [labelWithSharedLinks_param_3];
	ld.param.u64 	%rd12, [labelWithSharedLinks_param_4];
	ld.param.u32 	%r31, [labelWithSharedLinks_param_5];
	ld.param.u32 	%r33, [labelWithSharedLinks_param_6];
	cvta.to.global.u64 	%rd1, %rd12;
	cvta.to.global.u64 	%rd2, %rd11;
	cvta.to.global.u64 	%rd3, %rd10;
	mov.u32 	%r34, %ctaid.x;
	mov.u32 	%r35, %ntid.x;
	mov.u32 	%r1, %tid.x;
	mad.lo.s32 	%r2, %r34, %r35, %r1;
	mov.u32 	%r36, %ctaid.y;
	mov.u32 	%r37, %ntid.y;
	mov.u32 	%r3, %tid.y;
	mad.lo.s32 	%r38, %r36, %r37, %r3;
	setp.ge.u32 	%p1, %r2, %r31;
	setp.ge.u32 	%p2, %r38, %r33;
	or.pred  	%p3, %p1, %p2;
	@%p3 bra 	$L__BB3_58;
	mul.lo.s32 	%r5, %r31, %r38;
	add.s32 	%r6, %r5, %r2;
	cvt.u64.u32 	%rd13, %r6;
	add.s64 	%rd14, %rd3, %rd13;
	ld.global.u8 	%rs1, [%rd14];
	add.s64 	%rd15, %rd2, %rd13;
	ld.global.u8 	%rs2, [%rd15];
	add.s64 	%rd16, %rd1, %rd13;
	ld.global.u8 	%rs3, [%rd16];
	add.s32 	%r39, %r31, -1;
	setp.ge.u32 	%p4, %r2, %r39;
	mov.b16 	%rs160, 0;
	@%p4 bra 	$L__BB3_5;
	add.s32 	%r40, %r6, 1;
	cvt.u64.u32 	%rd4, %r40;
	add.s64 	%rd17, %rd3, %rd4;
	ld.global.u8 	%rs58, [%rd17];
	min.u16 	%rs61, %rs58, %rs1;
	max.u16 	%rs62, %rs58, %rs1;
	sub.s16 	%rs63, %rs62, %rs61;
	setp.gt.u16 	%p5, %rs63, 19;
	@%p5 bra 	$L__BB3_5;
	add.s64 	%rd18, %rd1, %rd4;
	ld.global.u8 	%rs4, [%rd18];
	add.s64 	%rd19, %rd2, %rd4;
	ld.global.u8 	%rs65, [%rd19];
	min.u16 	%rs68, %rs65, %rs2;
	max.u16 	%rs69, %rs65, %rs2;
	sub.s16 	%rs70, %rs69, %rs68;
	setp.gt.u16 	%p6, %rs70, 19;
	@%p6 bra 	$L__BB3_5;
	min.u16 	%rs73, %rs4, %rs3;
	max.u16 	%rs74, %rs4, %rs3;
	sub.s16 	%rs75, %rs74, %rs73;
	setp.lt.u16 	%p7, %rs75, 20;
	selp.u16 	%rs160, 1, 0, %p7;
$L__BB3_5:
	setp.eq.s32 	%p8, %r2, 0;
	mov.b16 	%rs166, 0;
	@%p8 bra 	$L__BB3_9;
	add.s32 	%r41, %r6, -1;
	cvt.u64.u32 	%rd5, %r41;
	add.s64 	%rd20, %rd3, %rd5;
	ld.global.u8 	%rs78, [%rd20];
	min.u16 	%rs81, %rs78, %rs1;
	max.u16 	%rs82, %rs78, %rs1;
	sub.s16 	%rs83, %rs82, %rs81;
	setp.gt.u16 	%p9, %rs83, 19;
	@%p9 bra 	$L__BB3_9;
	add.s64 	%rd21, %rd1, %rd5;
	ld.global.u8 	%rs7, [%rd21];
	add.s64 	%rd22, %rd2, %rd5;
	ld.global.u8 	%rs85, [%rd22];
	min.u16 	%rs88, %rs85, %rs2;
	max.u16 	%rs89, %rs85, %rs2;
	sub.s16 	%rs90, %rs89, %rs88;
	setp.gt.u16 	%p10, %rs90, 19;
	@%p10 bra 	$L__BB3_9;
	min.u16 	%rs93, %rs7, %rs3;
	max.u16 	%rs94, %rs7, %rs3;
	sub.s16 	%rs95, %rs94, %rs93;
	setp.lt.u16 	%p11, %rs95, 20;
	selp.u16 	%rs166, 1, 0, %p11;
$L__BB3_9:
	add.s32 	%r42, %r33, -1;
	setp.ge.u32 	%p12, %r38, %r42;
	mov.b16 	%rs165, 0;
	@%p12 bra 	$L__BB3_13;
	add.s32 	%r43, %r6, %r31;
	cvt.u64.u32 	%rd6, %r43;
	add.s64 	%rd23, %rd3, %rd6;
	ld.global.u8 	%rs98, [%rd23];
	min.u16 	%rs101, %rs98, %rs1;
	max.u16 	%rs102, %rs98, %rs1;
	sub.s16 	%rs103, %rs102, %rs101;
	setp.gt.u16 	%p13, %rs103, 19;
	@%p13 bra 	$L__BB3_13;
	add.s64 	%rd24, %rd1, %rd6;
	ld.global.u8 	%rs10, [%rd24];
	add.s64 	%rd25, %rd2, %rd6;
	ld.global.u8 	%rs105, [%rd25];
	min.u16 	%rs108, %rs105, %rs2;
	max.u16 	%rs109, %rs105, %rs2;
	sub.s16 	%rs110, %rs109, %rs108;
	setp.gt.u16 	%p14, %rs110, 19;
	@%p14 bra 	$L__BB3_13;
	min.u16 	%rs113, %rs10, %rs3;
	max.u16 	%rs114, %rs10, %rs3;
	sub.s16 	%rs115, %rs114, %rs113;
	setp.lt.u16 	%p15, %rs115, 20;
	selp.u16 	%rs165, 1, 0, %p15;
$L__BB3_13:
	setp.eq.s32 	%p16, %r38, 0;
	mov.b16 	%rs167, 0;
	@%p16 bra 	$L__BB3_17;
	sub.s32 	%r44, %r5, %r31;
	add.s32 	%r45, %r44, %r2;
	cvt.u64.u32 	%rd26, %r45;
	add.s64 	%rd27, %rd3, %rd26;
	ld.global.u8 	%rs118, [%rd27];
	add.s64 	%rd7, %rd2, %rd26;
	add.s64 	%rd28, %rd1, %rd26;
	ld.global.u8 	%rs13, [%rd28];
	min.u16 	%rs121, %rs118, %rs1;
	max.u16 	%rs122, %rs118, %rs1;
	sub.s16 	%rs123, %rs122, %rs121;
	setp.gt.u16 	%p17, %rs123, 19;
	@%p17 bra 	$L__BB3_17;
	ld.global.u8 	%rs125, [%rd7];
	min.u16 	%rs128, %rs125, %rs2;
	max.u16 	%rs129, %rs125, %rs2;
	sub.s16 	%rs130, %rs129, %rs128;
	setp.gt.u16 	%p18, %rs130, 19;
	@%p18 bra 	$L__BB3_17;
	min.u16 	%rs133, %rs13, %rs3;
	max.u16 	%rs134, %rs13, %rs3;
	sub.s16 	%rs135, %rs134, %rs133;
	setp.lt.u16 	%p19, %rs135, 20;
	selp.u16 	%rs167, 1, 0, %p19;
$L__BB3_17:
	mov.u32 	%r46, _ZZ20labelWithSharedLinksE11sharedLinks;
	mad.lo.s32 	%r7, %r3, 264, %r46;
	shl.b32 	%r47, %r1, 3;
	add.s32 	%r8, %r7, %r47;
	st.shared.v4.u16 	[%r8], {%rs160, %rs165, %rs166, %rs167};
	bar.sync 	0;
	cvt.u32.u16 	%r9, %rs160;
	add.s32 	%r48, %r1, %r9;
	setp.gt.u32 	%p20, %r48, 31;
	@%p20 bra 	$L__BB3_19;
	shl.b32 	%r49, %r9, 3;
	add.s32 	%r50, %r8, %r49;
	ld.shared.u16 	%rs136, [%r50];
	add.s16 	%rs160, %rs136, %rs160;
$L__BB3_19:
	add.s32 	%r53, %r46, %r47;
	add.s32 	%r10, %r53, 2;
	cvt.u32.u16 	%r54, %rs165;
	add.s32 	%r11, %r3, %r54;
	setp.gt.u32 	%p21, %r11, 31;
	@%p21 bra 	$L__BB3_21;
	mad.lo.s32 	%r55, %r11, 264, %r10;
	ld.shared.u16 	%rs137, [%r55];
	add.s16 	%rs165, %rs137, %rs165;
$L__BB3_21:
	cvt.u32.u16 	%r12, %rs166;
	setp.lt.u32 	%p22, %r1, %r12;
	@%p22 bra 	$L__BB3_23;
	sub.s32 	%r56, %r1, %r12;
	shl.b32 	%r57, %r56, 3;
	add.s32 	%r58, %r7, %r57;
	ld.shared.u16 	%rs138, [%r58+4];
	add.s16 	%rs166, %rs138, %rs166;
$L__BB3_23:
	add.s32 	%r13, %r10, 4;
	cvt.u32.u16 	%r14, %rs167;
	setp.lt.u32 	%p23, %r3, %r14;
	@%p23 bra 	$L__BB3_25;
	sub.s32 	%r59, %r3, %r14;
	mad.lo.s32 	%r60, %r59, 264, %r13;
	ld.shared.u16 	%rs139, [%r60];
	add.s16 	%rs167, %rs139, %rs167;
$L__BB3_25:
	st.shared.v4.u16 	[%r8], {%rs160, %rs165, %rs166, %rs167};
	bar.sync 	0;
	cvt.u32.u16 	%r15, %rs160;
	add.s32 	%r61, %r1, %r15;
	setp.gt.u32 	%p24, %r61, 31;
	@%p24 bra 	$L__BB3_27;
	shl.b32 	%r62, %r15, 3;
	add.s32 	%r63, %r8, %r62;
	ld.shared.u16 	%rs140, [%r63];
	add.s16 	%rs160, %rs140, %rs160;
$L__BB3_27:
	cvt.u32.u16 	%r64, %rs165;
	add.s32 	%r16, %r3, %r64;
	setp.gt.u32 	%p25, %r16, 31;
	@%p25 bra 	$L__BB3_29;
	mad.lo.s32 	%r65, %r16, 264, %r10;
	ld.shared.u16 	%rs141, [%r65];
	add.s16 	%rs165, %rs141, %rs165;
$L__BB3_29:
	cvt.u32.u16 	%r17, %rs166;
	setp.lt.u32 	%p26, %r1, %r17;
	@%p26 bra 	$L__BB3_31;
	sub.s32 	%r66, %r1, %r17;
	shl.b32 	%r67, %r66, 3;
	add.s32 	%r68, %r7, %r67;
	ld.shared.u16 	%rs142, [%r68+4];
	add.s16 	%rs166, %rs142, %rs166;
$L__BB3_31:
	cvt.u32.u16 	%r18, %rs167;
	setp.lt.u32 	%p27, %r3, %r18;
	@%p27 bra 	$L__BB3_33;
	sub.s32 	%r69, %r3, %r18;
	mad.lo.s32 	%r70, %r69, 264, %r13;
	ld.shared.u16 	%rs143, [%r70];
	add.s16 	%rs167, %rs143, %rs167;
$L__BB3_33:
	st.shared.v4.u16 	[%r8], {%rs160, %rs165, %rs166, %rs167};
	bar.sync 	0;
	cvt.u32.u16 	%r19, %rs160;
	add.s32 	%r71, %r1, %r19;
	setp.gt.u32 	%p28, %r71, 31;
	@%p28 bra 	$L__BB3_35;
	shl.b32 	%r72, %r19, 3;
	add.s32 	%r73, %r8, %r72;
	ld.shared.u16 	%rs144, [%r73];
	add.s16 	%rs160, %rs144, %rs160;
$L__BB3_35:
	cvt.u32.u16 	%r74, %rs165;
	add.s32 	%r20, %r3, %r74;
	setp.gt.u32 	%p29, %r20, 31;
	@%p29 bra 	$L__BB3_37;
	mad.lo.s32 	%r75, %r20, 264, %r10;
	ld.shared.u16 	%rs145, [%r75];
	add.s16 	%rs165, %rs145, %rs165;
$L__BB3_37:
	cvt.u32.u16 	%r21, %rs166;
	setp.lt.u32 	%p30, %r1, %r21;
	@%p30 bra 	$L__BB3_39;
	sub.s32 	%r76, %r1, %r21;
	shl.b32 	%r77, %r76, 3;
	add.s32 	%r78, %r7, %r77;
	ld.shared.u16 	%rs146, [%r78+4];
	add.s16 	%rs166, %rs146, %rs166;
$L__BB3_39:
	cvt.u32.u16 	%r22, %rs167;
	setp.lt.u32 	%p31, %r3, %r22;
	@%p31 bra 	$L__BB3_41;
	sub.s32 	%r79, %r3, %r22;
	mad.lo.s32 	%r80, %r79, 264, %r13;
	ld.shared.u16 	%rs147, [%r80];
	add.s16 	%rs167, %rs147, %rs167;
$L__BB3_41:
	st.shared.v4.u16 	[%r8], {%rs160, %rs165, %rs166, %rs167};
	bar.sync 	0;
	cvt.u32.u16 	%r23, %rs160;
	add.s32 	%r81, %r1, %r23;
	setp.gt.u32 	%p32, %r81, 31;
	@%p32 bra 	$L__BB3_43;
	shl.b32 	%r82, %r23, 3;
	add.s32 	%r83, %r8, %r82;
	ld.shared.u16 	%rs148, [%r83];
	add.s16 	%rs160, %rs148, %rs160;
$L__BB3_43:
	cvt.u32.u16 	%r84, %rs165;
	add.s32 	%r24, %r3, %r84;
	setp.gt.u32 	%p33, %r24, 31;
	@%p33 bra 	$L__BB3_45;
	mad.lo.s32 	%r85, %r24, 264, %r10;
	ld.shared.u16 	%rs149, [%r85];
	add.s16 	%rs165, %rs149, %rs165;
$L__BB3_45:
	cvt.u32.u16 	%r25, %rs166;
	setp.lt.u32 	%p34, %r1, %r25;
	@%p34 bra 	$L__BB3_47;
	sub.s32 	%r86, %r1, %r25;
	shl.b32 	%r87, %r86, 3;
	add.s32 	%r88, %r7, %r87;
	ld.shared.u16 	%rs150, [%r88+4];
	add.s16 	%rs166, %rs150, %rs166;
$L__BB3_47:
	cvt.u32.u16 	%r26, %rs167;
	setp.lt.u32 	%p35, %r3, %r26;
	@%p35 bra 	$L__BB3_49;
	sub.s32 	%r89, %r3, %r26;
	mad.lo.s32 	%r90, %r89, 264, %r13;
	ld.shared.u16 	%rs151, [%r90];
	add.s16 	%rs167, %rs151, %rs167;
$L__BB3_49:
	st.shared.v4.u16 	[%r8], {%rs160, %rs165, %rs166, %rs167};
	bar.sync 	0;
	cvt.u32.u16 	%r27, %rs160;
	add.s32 	%r91, %r1, %r27;
	setp.gt.u32 	%p36, %r91, 31;
	@%p36 bra 	$L__BB3_51;
	shl.b32 	%r92, %r27, 3;
	add.s32 	%r93, %r8, %r92;
	ld.shared.u16 	%rs152, [%r93];
	add.s16 	%rs160, %rs152, %rs160;
$L__BB3_51:
	cvt.u32.u16 	%r94, %rs165;
	add.s32 	%r28, %r3, %r94;
	setp.gt.u32 	%p37, %r28, 31;
	@%p37 bra 	$L__BB3_53;
	mad.lo.s32 	%r95, %r28, 264, %r10;
	ld.shared.u16 	%rs153, [%r95];
	add.s16 	%rs165, %rs153, %rs165;
$L__BB3_53:
	cvt.u32.u16 	%r29, %rs166;
	setp.lt.u32 	%p38, %r1, %r29;
	@%p38 bra 	$L__BB3_55;
	sub.s32 	%r96, %r1, %r29;
	shl.b32 	%r97, %r96, 3;
	add.s32 	%r98, %r7, %r97;
	ld.shared.u16 	%rs154, [%r98+4];
	add.s16 	%rs166, %rs154, %rs166;
$L__BB3_55:
	cvt.u32.u16 	%r30, %rs167;
	setp.lt.u32 	%p39, %r3, %r30;
	@%p39 bra 	$L__BB3_57;
	sub.s32 	%r99, %r3, %r30;
	mad.lo.s32 	%r100, %r99, 264, %r13;
	ld.shared.u16 	%rs155, [%r100];
	add.s16 	%rs167, %rs155, %rs167;
$L__BB3_57:
	st.shared.v4.u16 	[%r8], {%rs160, %rs165, %rs166, %rs167};
	bar.sync 	0;
	cvta.to.global.u64 	%rd29, %rd9;
	mul.wide.u32 	%rd30, %r6, 8;
	add.s64 	%rd31, %rd29, %rd30;
	ld.shared.v4.u16 	{%rs156, %rs157, %rs158, %rs159}, [%r8];
	st.global.v4.u16 	[%rd31], {%rs156, %rs157, %rs158, %rs159};
	cvta.to.global.u64 	%rd32, %rd8;
	mul.wide.u32 	%rd33, %r6, 4;
	add.s64 	%rd34, %rd32, %rd33;
	st.global.u32 	[%rd34], %r6;
$L__BB3_58:
	ret;

}
	// .globl	globalizeLinksVertical
.visible .entry globalizeLinksVertical(
	.param .u64 .ptr .align 1 globalizeLinksVertical_param_0,
	.param .u32 globalizeLinksVertical_param_1,
	.param .u32 globalizeLinksVertical_param_2,
	.param .u32 globalizeLinksVertical_param_3,
	.param .u32 globalizeLinksVertical_param_4
)
{
	.reg .pred 	%p<6>;
	.reg .b16 	%rs<9>;
	.reg .b32 	%r<12>;
	.reg .b64 	%rd<8>;

	ld.param.u64 	%rd3, [globalizeLinksVertical_param_0];
	ld.param.u32 	%r4, [globalizeLinksVertical_param_1];
	ld.param.u32 	%r3, [globalizeLinksVertical_param_3];
	ld.param.u32 	%r5, [globalizeLinksVertical_param_4];
	cvta.to.global.u64 	%rd1, %rd3;
	mov.u32 	%r1, %tid.x;
	mov.u32 	%r6, %ntid.y;
	mov.u32 	%r7, %tid.y;
	mad.lo.s32 	%r2, %r4, %r6, %r7;
	setp.ge.u32 	%p1, %r1, %r3;
	setp.ge.u32 	%p2, %r2, %r5;
	or.pred  	%p3, %p1, %p2;
	@%p3 bra 	$L__BB4_5;
	mad.lo.s32 	%r8, %r2, %r3, %r1;
	mul.wide.u32 	%rd4, %r8, 8;
	add.s64 	%rd5, %rd1, %rd4;
	add.s64 	%rd2, %rd5, 2;
	ld.global.u16 	%rs1, [%rd5+2];
	setp.eq.s16 	%p4, %rs1, 0;
	mov.b16 	%rs8, 0;
	@%p4 bra 	$L__BB4_4;
	mov.u16 	%rs8, %rs1;
$L__BB4_3:
	cvt.u32.u16 	%r9, %rs8;
	add.s32 	%r10, %r2, %r9;
	mad.lo.s32 	%r11, %r10, %r3, %r1;
	mul.wide.u32 	%rd6, %r11, 8;
	add.s64 	%rd7, %rd1, %rd6;
	ld.global.u16 	%rs6, [%rd7+2];
	add.s16 	%rs8, %rs6, %rs8;
	setp.ne.s16 	%p5, %rs6, 0;
	@%p5 bra 	$L__BB4_3;
$L__BB4_4:
	st.global.u16 	[%rd2], %rs8;
$L__BB4_5:
	ret;

}
	// .globl	globalizeLinksHorizontal
.visible .entry globalizeLinksHorizontal(
	.param .u64 .ptr .align 1 globalizeLinksHorizontal_param_0,
	.param .u32 globalizeLinksHorizontal_param_1,
	.param .u32 globalizeLinksHorizontal_param_2,
	.param .u32 globalizeLinksHorizontal_param_3,
	.param .u32 globalizeLinksHorizontal_param_4
)
{
	.reg .pred 	%p<8>;
	.reg .b16 	%rs<17>;
	.reg .b32 	%r<19>;
	.reg .b64 	%rd<12>;

	ld.param.u64 	%rd4, [globalizeLinksHorizontal_param_0];
	ld.param.u32 	%r7, [globalizeLinksHorizontal_param_1];
	ld.param.u32 	%r8, [globalizeLinksHorizontal_param_2];
	ld.param.u32 	%r6, [globalizeLinksHorizontal_param_3];
	ld.param.u32 	%r9, [globalizeLinksHorizontal_param_4];
	cvta.to.global.u64 	%rd1, %rd4;
	mov.u32 	%r10, %ntid.x;
	mov.u32 	%r11, %tid.x;
	mad.lo.s32 	%r1, %r7, %r10, %r11;
	mad.lo.s32 	%r2, %r8, %r10, %r11;
	mov.u32 	%r12, %ctaid.y;
	mov.u32 	%r13, %ntid.y;
	mov.u32 	%r14, %tid.y;
	mad.lo.s32 	%r3, %r12, %r13, %r14;
	setp.ge.u32 	%p1, %r3, %r9;
	@%p1 bra 	$L__BB5_11;
	setp.ge.u32 	%p2, %r2, %r6;
	@%p2 bra 	$L__BB5_6;
	mad.lo.s32 	%r4, %r6, %r3, %r2;
	mul.wide.u32 	%rd5, %r4, 8;
	add.s64 	%rd6, %rd1, %rd5;
	add.s64 	%rd2, %rd6, 4;
	ld.global.u16 	%rs1, [%rd6+4];
	setp.eq.s16 	%p3, %rs1, 0;
	mov.b16 	%rs14, 0;
	@%p3 bra 	$L__BB5_5;
	mov.u16 	%rs14, %rs1;
$L__BB5_4:
	cvt.u32.u16 	%r15, %rs14;
	sub.s32 	%r16, %r4, %r15;
	mul.wide.u32 	%rd7, %r16, 8;
	add.s64 	%rd8, %rd1, %rd7;
	ld.global.u16 	%rs10, [%rd8+4];
	add.s16 	%rs14, %rs10, %rs14;
	setp.ne.s16 	%p4, %rs10, 0;
	@%p4 bra 	$L__BB5_4;
$L__BB5_5:
	st.global.u16 	[%rd2], %rs14;
$L__BB5_6:
	setp.ge.u32 	%p5, %r1, %r6;
	@%p5 bra 	$L__BB5_11;
	mad.lo.s32 	%r5, %r6, %r3, %r1;
	mul.wide.u32 	%rd9, %r5, 8;
	add.s64 	%rd3, %rd1, %rd9;
	ld.global.u16 	%rs5, [%rd3];
	setp.eq.s16 	%p6, %rs5, 0;
	mov.b16 	%rs16, 0;
	@%p6 bra 	$L__BB5_10;
	mov.u16 	%rs16, %rs5;
$L__BB5_9:
	cvt.u32.u16 	%r17, %rs16;
	add.s32 	%r18, %r5, %r17;
	mul.wide.u32 	%rd10, %r18, 8;
	add.s64 	%rd11, %rd1, %rd10;
	ld.global.u16 	%rs12, [%rd11];
	add.s16 	%rs16, %rs12, %rs16;
	setp.ne.s16 	%p7, %rs12, 0;
	@%p7 bra 	$L__BB5_9;
$L__BB5_10:
	st.global.u16 	[%rd3], %rs16;
$L__BB5_11:
	ret;

}
	// .globl	classifyRootCandidatesShifting
.visible .entry classifyRootCandidatesShifting(
	.param .u64 .ptr .align 1 classifyRootCandidatesShifting_param_0,
	.param .u64 .ptr .align 1 classifyRootCandidatesShifting_param_1,
	.param .u32 classifyRootCandidatesShifting_param_2,
	.param .u32 classifyRootCandidatesShifting_param_3
)
{
	.reg .pred 	%p<5>;
	.reg .b16 	%rs<4>;
	.reg .b32 	%r<18>;
	.reg .b64 	%rd<9>;

	ld.param.u64 	%rd2, [classifyRootCandidatesShifting_param_0];
	ld.param.u64 	%rd3, [classifyRootCandidatesShifting_param_1];
	ld.param.u32 	%r3, [classifyRootCandidatesShifting_param_2];
	ld.param.u32 	%r4, [classifyRootCandidatesShifting_param_3];
	mov.u32 	%r6, %ctaid.x;
	mov.u32 	%r7, %ntid.x;
	mov.u32 	%r8, %tid.x;
	mad.lo.s32 	%r1, %r6, %r7, %r8;
	mov.u32 	%r9, %ctaid.y;
	mov.u32 	%r10, %ntid.y;
	mov.u32 	%r11, %tid.y;
	mad.lo.s32 	%r12, %r9, %r10, %r11;
	setp.ge.u32 	%p1, %r1, %r3;
	setp.ge.u32 	%p2, %r12, %r4;
	or.pred  	%p3, %p1, %p2;
	@%p3 bra 	$L__BB6_3;
	cvta.to.global.u64 	%rd4, %rd2;
	cvta.to.global.u64 	%rd5, %rd3;
	mad.lo.s32 	%r13, %r3, %r12, %r1;
	mul.wide.s32 	%rd6, %r13, 4;
	add.s64 	%rd1, %rd4, %rd6;
	mul.wide.s32 	%rd7, %r13, 8;
	add.s64 	%rd8, %rd5, %rd7;
	ld.global.u32 	%r14, [%rd8];
	mov.b32 	{%rs1, %rs2}, %r14;
	or.b16  	%rs3, %rs1, %rs2;
	setp.ne.s16 	%p4, %rs3, 0;
	@%p4 bra 	$L__BB6_3;
	ld.global.u32 	%r16, [%rd1];
	or.b32  	%r17, %r16, -2147483648;
	st.global.u32 	[%rd1], %r17;
$L__BB6_3:
	ret;

}
	// .globl	labelComponentsFarRootCandidates
.visible .entry labelComponentsFarRootCandidates(
	.param .u64 .ptr .align 1 labelComponentsFarRootCandidates_param_0,
	.param .u64 .ptr .align 1 labelComponentsFarRootCandidates_param_1,
	.param .u64 .ptr .align 1 labelComponentsFarRootCandidates_param_2,
	.param .u32 labelComponentsFarRootCandidates_param_3,
	.param .u32 labelComponentsFarRootCandidates_param_4,
	.param .u64 .ptr .align 1 labelComponentsFarRootCandidates_param_5
)
{
	.reg .pred 	%p<13>;
	.reg .b16 	%rs<5>;
	.reg .b32 	%r<63>;
	.reg .b64 	%rd<33>;

	ld.param.u64 	%rd6, [labelComponentsFarRootCandidates_param_0];
	ld.param.u64 	%rd7, [labelComponentsFarRootCandidates_param_1];
	ld.param.u64 	%rd5, [labelComponentsFarRootCandidates_param_2];
	ld.param.u32 	%r18, [labelComponentsFarRootCandidates_param_3];
	ld.param.u32 	%r19, [labelComponentsFarRootCandidates_param_4];
	ld.param.u64 	%rd8, [labelComponentsFarRootCandidates_param_5];
	cvta.to.global.u64 	%rd1, %rd7;
	cvta.to.global.u64 	%rd2, %rd8;
	cvta.to.global.u64 	%rd3, %rd6;
	mov.u32 	%r21, %ctaid.x;
	mov.u32 	%r22, %ntid.x;
	mov.u32 	%r23, %tid.x;
	mad.lo.s32 	%r1, %r21, %r22, %r23;
	mov.u32 	%r24, %ctaid.y;
	mov.u32 	%r25, %ntid.y;
	mov.u32 	%r26, %tid.y;
	mad.lo.s32 	%r27, %r24, %r25, %r26;
	setp.ge.u32 	%p1, %r1, %r18;
	setp.ge.u32 	%p2, %r27, %r19;
	or.pred  	%p3, %p1, %p2;
	@%p3 bra 	$L__BB7_14;
	cvta.to.global.u64 	%rd9, %rd5;
	mad.lo.s32 	%r3, %r18, %r27, %r1;
	mul.wide.s32 	%rd10, %r3, 4;
	add.s64 	%rd4, %rd3, %rd10;
	ld.global.u32 	%r28, [%rd4];
	and.b32  	%r4, %r28, -2147483648;
	and.b32  	%r5, %r28, 2147483647;
	mul.wide.s32 	%rd11, %r3, 8;
	add.s64 	%rd12, %rd9, %rd11;
	ld.global.v4.u16 	{%rs3, %rs4, %rs1, %rs2}, [%rd12];
	cvt.u32.u16 	%r6, %rs3;
	cvt.u32.u16 	%r29, %rs4;
	add.s32 	%r30, %r27, %r29;
	mad.lo.s32 	%r31, %r30, %r18, %r1;
	mul.wide.u32 	%rd13, %r31, 4;
	add.s64 	%rd14, %rd3, %rd13;
	ld.global.u32 	%r32, [%rd14];
	and.b32  	%r7, %r32, 2147483647;
	setp.le.u32 	%p4, %r7, %r5;
	@%p4 bra 	$L__BB7_3;
	mov.b32 	%r57, 1;
	st.global.u32 	[%rd2], %r57;
	or.b32  	%r58, %r7, %r4;
	add.s64 	%rd32, %rd1, %rd10;
	st.global.u32 	[%rd32], %r58;
	bra.uni 	$L__BB7_14;
$L__BB7_3:
	mul.wide.u32 	%rd15, %r5, 4;
	add.s64 	%rd16, %rd3, %rd15;
	ld.global.u32 	%r33, [%rd16];
	and.b32  	%r34, %r33, 2147483647;
	setp.lt.s32 	%p5, %r33, 0;
	selp.b32 	%r60, %r34, %r5, %p5;
	add.s32 	%r35, %r3, %r6;
	mul.wide.u32 	%rd17, %r35, 4;
	add.s64 	%rd18, %rd3, %rd17;
	ld.global.u32 	%r36, [%rd18];
	and.b32  	%r9, %r36, 2147483647;
	setp.le.u32 	%p6, %r9, %r60;
	@%p6 bra 	$L__BB7_5;
	mov.b32 	%r55, 1;
	st.global.u32 	[%rd2], %r55;
	or.b32  	%r56, %r9, %r4;
	add.s64 	%rd30, %rd1, %rd10;
	st.global.u32 	[%rd30], %r56;
	bra.uni 	$L__BB7_14;
$L__BB7_5:
	cvt.u32.u16 	%r37, %rs1;
	sub.s32 	%r38, %r3, %r37;
	mul.wide.u32 	%rd19, %r38, 4;
	add.s64 	%rd20, %rd3, %rd19;
	ld.global.u32 	%r39, [%rd20];
	and.b32  	%r10, %r39, 2147483647;
	setp.le.u32 	%p7, %r10, %r60;
	@%p7 bra 	$L__BB7_7;
	mov.b32 	%r40, 1;
	st.global.u32 	[%rd2], %r40;
	mov.u32 	%r60, %r10;
$L__BB7_7:
	cvt.u32.u16 	%r41, %rs2;
	sub.s32 	%r42, %r27, %r41;
	mad.lo.s32 	%r43, %r42, %r18, %r1;
	mul.wide.u32 	%rd21, %r43, 4;
	add.s64 	%rd22, %rd3, %rd21;
	ld.global.u32 	%r44, [%rd22];
	and.b32  	%r12, %r44, 2147483647;
	setp.le.u32 	%p8, %r12, %r60;
	@%p8 bra 	$L__BB7_9;
	mov.b32 	%r45, 1;
	st.global.u32 	[%rd2], %r45;
	mov.u32 	%r60, %r12;
$L__BB7_9:
	setp.ne.s16 	%p9, %rs1, 0;
	selp.s32 	%r46, -1, 0, %p9;
	mul.wide.s32 	%rd23, %r46, 4;
	add.s64 	%rd24, %rd4, %rd23;
	ld.global.u32 	%r47, [%rd24];
	and.b32  	%r14, %r47, 2147483647;
	setp.le.u32 	%p10, %r14, %r60;
	@%p10 bra 	$L__BB7_11;
	mov.b32 	%r48, 1;
	st.global.u32 	[%rd2], %r48;
	mov.u32 	%r60, %r14;
$L__BB7_11:
	setp.ne.s16 	%p11, %rs2, 0;
	selp.s32 	%r49, -1, 0, %p11;
	add.s32 	%r50, %r27, %r49;
	mad.lo.s32 	%r51, %r50, %r18, %r1;
	mul.wide.u32 	%rd25, %r51, 4;
	add.s64 	%rd26, %rd3, %rd25;
	ld.global.u32 	%r52, [%rd26];
	and.b32  	%r16, %r52, 2147483647;
	setp.le.u32 	%p12, %r16, %r60;
	@%p12 bra 	$L__BB7_13;
	mov.b32 	%r53, 1;
	st.global.u32 	[%rd2], %r53;
	mov.u32 	%r60, %r16;
$L__BB7_13:
	or.b32  	%r54, %r60, %r4;
	add.s64 	%rd28, %rd1, %rd10;
	st.global.u32 	[%rd28], %r54;
$L__BB7_14:
	ret;

}


// ===== COMPILED SASS (sm_100) =====

	.target	sm_100

	.elftype	@"ET_EXEC"


//--------------------- .note.nv.tkinfo           --------------------------
	.section	.note.nv.tkinfo,"",@"SHT_NOTE"
	.sectionflags	@"SHF_NOTE_NV_TKINFO"
	.tkinfo
        /*0018*/ 	.word	0x00000002
        /*0030*/ 	.string	""
        /*0030*/ 	.string	"ptxas"
        /*0030*/ 	.string	"Cuda compilation tools, release 13.0, V13.0.88"
        /*0030*/ 	.string	"Build cuda_13.0.r13.0/compiler.36424714_0"
        /*0030*/ 	.string	"-arch sm_100 -m 64 "



//--------------------- .note.nv.cuinfo           --------------------------
	.section	.note.nv.cuinfo,"",@"SHT_NOTE"
	.sectionflags	@"SHF_NOTE_NV_CUINFO"
        /*0018*/ 	.short	0x0002
        /*001a*/ 	.short	0x0064
        /*001c*/ 	.short	0x0082
	.zero		2


//--------------------- .nv.info                  --------------------------
	.section	.nv.info,"",@"SHT_CUDA_INFO"
	.align	4


	//----- nvinfo : EIATTR_REGCOUNT
	.align		4
        /*0000*/ 	.byte	0x04, 0x2f
        /*0002*/ 	.short	(.L_1 - .L_0)
	.align		4
.L_0:
        /*0004*/ 	.word	index@(labelWithSingleLinks)
        /*0008*/ 	.word	0x00000018


	//----- nvinfo : EIATTR_FRAME_SIZE
	.align		4
.L_1:
        /*000c*/ 	.byte	0x04, 0x11
        /*000e*/ 	.short	(.L_3 - .L_2)
	.align		4
.L_2:
        /*0010*/ 	.word	index@(labelWithSingleLinks)
        /*0014*/ 	.word	0x00000000


	//----- nvinfo : EIATTR_REGCOUNT
	.align		4
.L_3:
        /*0018*/ 	.byte	0x04, 0x2f
        /*001a*/ 	.short	(.L_5 - .L_4)
	.align		4
.L_4:
        /*001c*/ 	.word	index@(globalizeSingleLinkHorizontal)
        /*0020*/ 	.word	0x00000014


	//----- nvinfo : EIATTR_FRAME_SIZE
	.align		4
.L_5:
        /*0024*/ 	.byte	0x04, 0x11
        /*0026*/ 	.short	(.L_7 - .L_6)
	.align		4
.L_6:
        /*0028*/ 	.word	index@(globalizeSingleLinkHorizontal)
        /*002c*/ 	.word	0x00000000


	//----- nvinfo : EIATTR_REGCOUNT
	.align		4
.L_7:
        /*0030*/ 	.byte	0x04, 0x2f
        /*0032*/ 	.short	(.L_9 - .L_8)
	.align		4
.L_8:
        /*0034*/ 	.word	index@(globalizeSingleLinkVertical)
        /*0038*/ 	.word	0x00000016


	//----- nvinfo : EIATTR_FRAME_SIZE
	.align		4
.L_9:
        /*003c*/ 	.byte	0x04, 0x11
        /*003e*/ 	.short	(.L_11 - .L_10)
	.align		4
.L_10:
        /*0040*/ 	.word	index@(globalizeSingleLinkVertical)
        /*0044*/ 	.word	0x00000000


	//----- nvinfo : EIATTR_REGCOUNT
	.align		4
.L_11:
        /*0048*/ 	.byte	0x04, 0x2f
        /*004a*/ 	.short	(.L_13 - .L_12)
	.align		4
.L_12:
        /*004c*/ 	.word	index@(labelWithSharedLinks)
        /*0050*/ 	.word	0x00000018


	//----- nvinfo : EIATTR_FRAME_SIZE
	.align		4
.L_13:
        /*0054*/ 	.byte	0x04, 0x11
        /*0056*/ 	.short	(.L_15 - .L_14)
	.align		4
.L_14:
        /*0058*/ 	.word	index@(labelWithSharedLinks)
        /*005c*/ 	.word	0x00000000


	//----- nvinfo : EIATTR_REGCOUNT
	.align		4
.L_15:
        /*0060*/ 	.byte	0x04, 0x2f
        /*0062*/ 	.short	(.L_17 - .L_16)
	.align		4
.L_16:
        /*0064*/ 	.word	index@(globalizeLinksVertical)
        /*0068*/ 	.word	0x0000000c


	//----- nvinfo : EIATTR_FRAME_SIZE
	.align		4
.L_17:
        /*006c*/ 	.byte	0x04, 0x11
        /*006e*/ 	.short	(.L_19 - .L_18)
	.align		4
.L_18:
        /*0070*/ 	.word	index@(globalizeLinksVertical)
        /*0074*/ 	.word	0x00000000


	//----- nvinfo : EIATTR_REGCOUNT
	.align		4
.L_19:
        /*0078*/ 	.byte	0x04, 0x2f
        /*007a*/ 	.short	(.L_21 - .L_20)
	.align		4
.L_20:
        /*007c*/ 	.word	index@(globalizeLinksHorizontal)
        /*0080*/ 	.word	0x00000010


	//----- nvinfo : EIATTR_FRAME_SIZE
	.align		4
.L_21:
        /*0084*/ 	.byte	0x04, 0x11
        /*0086*/ 	.short	(.L_23 - .L_22)
	.align		4
.L_22:
        /*0088*/ 	.word	index@(globalizeLinksHorizontal)
        /*008c*/ 	.word	0x00000000


	//----- nvinfo : EIATTR_REGCOUNT
	.align		4
.L_23:
        /*0090*/ 	.byte	0x04, 0x2f
        /*0092*/ 	.short	(.L_25 - .L_24)
	.align		4
.L_24:
        /*0094*/ 	.word	index@(classifyRootCandidatesShifting)
        /*0098*/ 	.word	0x0000000c


	//----- nvinfo : EIATTR_FRAME_SIZE
	.align		4
.L_25:
        /*009c*/ 	.byte	0x04, 0x11
        /*009e*/ 	.short	(.L_27 - .L_26)
	.align		4
.L_26:
        /*00a0*/ 	.word	index@(classifyRootCandidatesShifting)
        /*00a4*/ 	.word	0x00000000


	//----- nvinfo : EIATTR_REGCOUNT
	.align		4
.L_27:
        /*00a8*/ 	.byte	0x04, 0x2f
        /*00aa*/ 	.short	(.L_29 - .L_28)
	.align		4
.L_28:
        /*00ac*/ 	.word	index@(labelComponentsFarRootCandidates)
        /*00b0*/ 	.word	0x0000001c


	//----- nvinfo : EIATTR_FRAME_SIZE
	.align		4
.L_29:
        /*00b4*/ 	.byte	0x04, 0x11
        /*00b6*/ 	.short	(.L_31 - .L_30)
	.align		4
.L_30:
        /*00b8*/ 	.word	index@(labelComponentsFarRootCandidates)
        /*00bc*/ 	.word	0x00000000


	//----- nvinfo : EIATTR_MIN_STACK_SIZE
	.align		4
.L_31:
        /*00c0*/ 	.byte	0x04, 0x12
        /*00c2*/ 	.short	(.L_33 - .L_32)
	.align		4
.L_32:
        /*00c4*/ 	.word	index@(labelComponentsFarRootCandidates)
        /*00c8*/ 	.word	0x00000000


	//----- nvinfo : EIATTR_MIN_STACK_SIZE
	.align		4
.L_33:
        /*00cc*/ 	.byte	0x04, 0x12
        /*00ce*/ 	.short	(.L_35 - .L_34)
	.align		4
.L_34:
        /*00d0*/ 	.word	index@(classifyRootCandidatesShifting)
        /*00d4*/ 	.word	0x00000000


	//----- nvinfo : EIATTR_MIN_STACK_SIZE
	.align		4
.L_35:
        /*00d8*/ 	.byte	0x04, 0x12
        /*00da*/ 	.short	(.L_37 - .L_36)
	.align		4
.L_36:
        /*00dc*/ 	.word	index@(globalizeLinksHorizontal)
        /*00e0*/ 	.word	0x00000000


	//----- nvinfo : EIATTR_MIN_STACK_SIZE
	.align		4
.L_37:
        /*00e4*/ 	.byte	0x04, 0x12
        /*00e6*/ 	.short	(.L_39 - .L_38)
	.align		4
.L_38:
        /*00e8*/ 	.word	index@(globalizeLinksVertical)
        /*00ec*/ 	.word	0x00000000


	//----- nvinfo : EIATTR_MIN_STACK_SIZE
	.align		4
.L_39:
        /*00f0*/ 	.byte	0x04, 0x12
        /*00f2*/ 	.short	(.L_41 - .L_40)
	.align		4
.L_40:
        /*00f4*/ 	.word	index@(labelWithSharedLinks)
        /*00f8*/ 	.word	0x00000000


	//----- nvinfo : EIATTR_MIN_STACK_SIZE
	.align		4
.L_41:
        /*00fc*/ 	.byte	0x04, 0x12
        /*00fe*/ 	.short	(.L_43 - .L_42)
	.align		4
.L_42:
        /*0100*/ 	.word	index@(globalizeSingleLinkVertical)
        /*0104*/ 	.word	0x00000000


	//----- nvinfo : EIATTR_MIN_STACK_SIZE
	.align		4
.L_43:
        /*0108*/ 	.byte	0x04, 0x12
        /*010a*/ 	.short	(.L_45 - .L_44)
	.align		4
.L_44:
        /*010c*/ 	.word	index@(globalizeSingleLinkHorizontal)
        /*0110*/ 	.word	0x00000000


	//----- nvinfo : EIATTR_MIN_STACK_SIZE
	.align		4
.L_45:
        /*0114*/ 	.byte	0x04, 0x12
        /*0116*/ 	.short	(.L_47 - .L_46)
	.align		4
.L_46:
        /*0118*/ 	.word	index@(labelWithSingleLinks)
        /*011c*/ 	.word	0x00000000
.L_47:


//--------------------- .nv.compat                --------------------------
	.section	.nv.compat,"",@"SHT_CUDA_COMPAT_INFO"
	.align	4
        /*0000*/ 	.byte	0x02, 0x09, 0x00, 0x00, 0x02, 0x02, 0x01, 0x00, 0x02, 0x05, 0x05, 0x00, 0x03, 0x07, 0x01, 0x01
        /*0010*/ 	.byte	0x02, 0x03, 0x00, 0x00, 0x02, 0x06, 0x01, 0x00, 0x04, 0x0b, 0x08, 0x00, 0x09, 0x00, 0x00, 0x00
        /*0020*/ 	.byte	0x00, 0x00, 0x00, 0x00


//--------------------- .nv.info.labelComponentsFarRootCandidates --------------------------
	.section	.nv.info.labelComponentsFarRootCandidates,"",@"SHT_CUDA_INFO"
	.sectionflags	@""
	.align	4


	//----- nvinfo : EIATTR_CUDA_API_VERSION
	.align		4
        /*0000*/ 	.byte	0x04, 0x37
        /*0002*/ 	.short	(.L_49 - .L_48)
.L_48:
        /*0004*/ 	.word	0x00000082


	//----- nvinfo : EIATTR_KPARAM_INFO
	.align		4
.L_49:
        /*0008*/ 	.byte	0x04, 0x17
        /*000a*/ 	.short	(.L_51 - .L_50)
.L_50:
        /*000c*/ 	.word	0x00000000
        /*0010*/ 	.short	0x0005
        /*0012*/ 	.short	0x0020
        /*0014*/ 	.byte	0x00, 0xf5, 0x21, 0x00


	//----- nvinfo : EIATTR_KPARAM_INFO
	.align		4
.L_51:
        /*0018*/ 	.byte	0x04, 0x17
        /*001a*/ 	.short	(.L_53 - .L_52)
.L_52:
        /*001c*/ 	.word	0x00000000
        /*0020*/ 	.short	0x0004
        /*0022*/ 	.short	0x001c
        /*0024*/ 	.byte	0x00, 0xf0, 0x11, 0x00


	//----- nvinfo : EIATTR_KPARAM_INFO
	.align		4
.L_53:
        /*0028*/ 	.byte	0x04, 0x17
        /*002a*/ 	.short	(.L_55 - .L_54)
.L_54:
        /*002c*/ 	.word	0x00000000
        /*0030*/ 	.short	0x0003
        /*0032*/ 	.short	0x0018
        /*0034*/ 	.byte	0x00, 0xf0, 0x11, 0x00


	//----- nvinfo : EIATTR_KPARAM_INFO
	.align		4
.L_55:
        /*0038*/ 	.byte	0x04, 0x17
        /*003a*/ 	.short	(.L_57 - .L_56)
.L_56:
        /*003c*/ 	.word	0x00000000
        /*0040*/ 	.short	0x0002
        /*0042*/ 	.short	0x0010
        /*0044*/ 	.byte	0x00, 0xf5, 0x21, 0x00


	//----- nvinfo : EIATTR_KPARAM_INFO
	.align		4
.L_57:
        /*0048*/ 	.byte	0x04, 0x17
        /*004a*/ 	.short	(.L_59 - .L_58)
.L_58:
        /*004c*/ 	.word	0x00000000
        /*0050*/ 	.short	0x0001
        /*0052*/ 	.short	0x0008
        /*0054*/ 	.byte	0x00, 0xf5, 0x21, 0x00


	//----- nvinfo : EIATTR_KPARAM_INFO
	.align		4
.L_59:
        /*0058*/ 	.byte	0x04, 0x17
        /*005a*/ 	.short	(.L_61 - .L_60)
.L_60:
        /*005c*/ 	.word	0x00000000
        /*0060*/ 	.short	0x0000
        /*0062*/ 	.short	0x0000
        /*0064*/ 	.byte	0x00, 0xf5, 0x21, 0x00


	//----- nvinfo : EIATTR_SPARSE_MMA_MASK
	.align		4
.L_61:
        /*0068*/ 	.byte	0x03, 0x50
        /*006a*/ 	.short	0x0000


	//----- nvinfo : EIATTR_MAXREG_COUNT
	.align		4
        /*006c*/ 	.byte	0x03, 0x1b
        /*006e*/ 	.short	0x00ff


	//----- nvinfo : EIATTR_MERCURY_ISA_VERSION
	.align		4
        /*0070*/ 	.byte	0x03, 0x5f
        /*0072*/ 	.short	0x0101


	//----- nvinfo : EIATTR_VRC_CTA_INIT_COUNT
	.align		4
        /*0074*/ 	.byte	0x02, 0x4a
	.zero		1
	.zero		1


	//----- nvinfo : EIATTR_EXIT_INSTR_OFFSETS
	.align		4
        /*0078*/ 	.byte	0x04, 0x1c
        /*007a*/ 	.short	(.L_63 - .L_62)


	//   ....[0]....
.L_62:
        /*007c*/ 	.word	0x000000c0


	//   ....[1]....
        /*0080*/ 	.word	0x00000240


	//   ....[2]....
        /*0084*/ 	.word	0x00000360


	//   ....[3]....
        /*0088*/ 	.word	0x00000680


	//----- nvinfo : EIATTR_CBANK_PARAM_SIZE
	.align		4
.L_63:
        /*008c*/ 	.byte	0x03, 0x19
        /*008e*/ 	.short	0x0028


	//----- nvinfo : EIATTR_PARAM_CBANK
	.align		4
        /*0090*/ 	.byte	0x04, 0x0a
        /*0092*/ 	.short	(.L_65 - .L_64)
	.align		4
.L_64:
        /*0094*/ 	.word	index@(.nv.constant0.labelComponentsFarRootCandidates)
        /*0098*/ 	.short	0x0380
        /*009a*/ 	.short	0x0028


	//----- nvinfo : EIATTR_SW_WAR
	.align		4
.L_65:
        /*009c*/ 	.byte	0x04, 0x36
        /*009e*/ 	.short	(.L_67 - .L_66)
.L_66:
        /*00a0*/ 	.word	0x00000008
.L_67:


//--------------------- .nv.info.classifyRootCandidatesShifting --------------------------
	.section	.nv.info.classifyRootCandidatesShifting,"",@"SHT_CUDA_INFO"
	.sectionflags	@""
	.align	4


	//----- nvinfo : EIATTR_CUDA_API_VERSION
	.align		4
        /*0000*/ 	.byte	0x04, 0x37
        /*0002*/ 	.short	(.L_69 - .L_68)
.L_68:
        /*0004*/ 	.word	0x00000082


	//----- nvinfo : EIATTR_KPARAM_INFO
	.align		4
.L_69:
        /*0008*/ 	.byte	0x04, 0x17
        /*000a*/ 	.short	(.L_71 - .L_70)
.L_70:
        /*000c*/ 	.word	0x00000000
        /*0010*/ 	.short	0x0003
        /*0012*/ 	.short	0x0014
        /*0014*/ 	.byte	0x00, 0xf0, 0x11, 0x00


	//----- nvinfo : EIATTR_KPARAM_INFO
	.align		4
.L_71:
        /*0018*/ 	.byte	0x04, 0x17
        /*001a*/ 	.short	(.L_73 - .L_72)
.L_72:
        /*001c*/ 	.word	0x00000000
        /*0020*/ 	.short	0x0002
        /*0022*/ 	.short	0x0010
        /*0024*/ 	.byte	0x00, 0xf0, 0x11, 0x00


	//----- nvinfo : EIATTR_KPARAM_INFO
	.align		4
.L_73:
        /*0028*/ 	.byte	0x04, 0x17
        /*002a*/ 	.short	(.L_75 - .L_74)
.L_74:
        /*002c*/ 	.word	0x00000000
        /*0030*/ 	.short	0x0001
        /*0032*/ 	.short	0x0008
        /*0034*/ 	.byte	0x00, 0xf5, 0x21, 0x00


	//----- nvinfo : EIATTR_KPARAM_INFO
	.align		4
.L_75:
        /*0038*/ 	.byte	0x04, 0x17
        /*003a*/ 	.short	(.L_77 - .L_76)
.L_76:
        /*003c*/ 	.word	0x00000000
        /*0040*/ 	.short	0x0000
        /*0042*/ 	.short	0x0000
        /*0044*/ 	.byte	0x00, 0xf5, 0x21, 0x00


	//----- nvinfo : EIATTR_SPARSE_MMA_MASK
	.align		4
.L_77:
        /*0048*/ 	.byte	0x03, 0x50
        /*004a*/ 	.short	0x0000


	//----- nvinfo : EIATTR_MAXREG_COUNT
	.align		4
        /*004c*/ 	.byte	0x03, 0x1b
        /*004e*/ 	.short	0x00ff


	//----- nvinfo : EIATTR_MERCURY_ISA_VERSION
	.align		4
        /*0050*/ 	.byte	0x03, 0x5f
        /*0052*/ 	.short	0x0101


	//----- nvinfo : EIATTR_VRC_CTA_INIT_COUNT
	.align		4
        /*0054*/ 	.byte	0x02, 0x4a
	.zero		1
	.zero		1


	//----- nvinfo : EIATTR_EXIT_INSTR_OFFSETS
	.align		4
        /*0058*/ 	.byte	0x04, 0x1c
        /*005a*/ 	.short	(.L_79 - .L_78)


	//   ....[0]....
.L_78:
        /*005c*/ 	.word	0x000000c0


	//   ....[1]....
        /*0060*/ 	.word	0x00000180


	//   ....[2]....
        /*0064*/ 	.word	0x000001c0


	//----- nvinfo : EIATTR_CBANK_PARAM_SIZE
	.align		4
.L_79:
        /*0068*/ 	.byte	0x03, 0x19
        /*006a*/ 	.short	0x0018


	//----- nvinfo : EIATTR_PARAM_CBANK
	.align		4
        /*006c*/ 	.byte	0x04, 0x0a
        /*006e*/ 	.short	(.L_81 - .L_80)
	.align		4
.L_80:
        /*0070*/ 	.word	index@(.nv.constant0.classifyRootCandidatesShifting)
        /*0074*/ 	.short	0x0380
        /*0076*/ 	.short	0x0018


	//----- nvinfo : EIATTR_SW_WAR
	.align		4
.L_81:
        /*0078*/ 	.byte	0x04, 0x36
        /*007a*/ 	.short	(.L_83 - .L_82)
.L_82:
        /*007c*/ 	.word	0x00000008
.L_83:


//--------------------- .nv.info.globalizeLinksHorizontal --------------------------
	.section	.nv.info.globalizeLinksHorizontal,"",@"SHT_CUDA_INFO"
	.sectionflags	@""
	.align	4


	//----- nvinfo : EIATTR_CUDA_API_VERSION
	.align		4
        /*0000*/ 	.byte	0x04, 0x37
        /*0002*/ 	.short	(.L_85 - .L_84)
.L_84:
        /*0004*/ 	.word	0x00000082


	//----- nvinfo : EIATTR_KPARAM_INFO
	.align		4
.L_85:
        /*0008*/ 	.byte	0x04, 0x17
        /*000a*/ 	.short	(.L_87 - .L_86)
.L_86:
        /*000c*/ 	.word	0x00000000
        /*0010*/ 	.short	0x0004
        /*0012*/ 	.short	0x0014
        /*0014*/ 	.byte	0x00, 0xf0, 0x11, 0x00


	//----- nvinfo : EIATTR_KPARAM_INFO
	.align		4
.L_87:
        /*0018*/ 	.byte	0x04, 0x17
        /*001a*/ 	.short	(.L_89 - .L_88)
.L_88:
        /*001c*/ 	.word	0x00000000
        /*0020*/ 	.short	0x0003
        /*0022*/ 	.short	0x0010
        /*0024*/ 	.byte	0x00, 0xf0, 0x11, 0x00


	//----- nvinfo : EIATTR_KPARAM_INFO
	.align		4
.L_89:
        /*0028*/ 	.byte	0x04, 0x17
        /*002a*/ 	.short	(.L_91 - .L_90)
.L_90:
        /*002c*/ 	.word	0x00000000
        /*0030*/ 	.short	0x0002
        /*0032*/ 	.short	0x000c
        /*0034*/ 	.byte	0x00, 0xf0, 0x11, 0x00


	//----- nvinfo : EIATTR_KPARAM_INFO
	.align		4
.L_91:
        /*0038*/ 	.byte	0x04, 0x17
        /*003a*/ 	.short	(.L_93 - .L_92)
.L_92:
        /*003c*/ 	.word	0x00000000
        /*0040*/ 	.short	0x0001
        /*0042*/ 	.short	0x0008
        /*0044*/ 	.byte	0x00, 0xf0, 0x11, 0x00


	//----- nvinfo : EIATTR_KPARAM_INFO
	.align		4
.L_93:
        /*0048*/ 	.byte	0x04, 0x17
        /*004a*/ 	.short	(.L_95 - .L_94)
.L_94:
        /*004c*/ 	.word	0x00000000
        /*0050*/ 	.short	0x0000
        /*0052*/ 	.short	0x0000
        /*0054*/ 	.byte	0x00, 0xf5, 0x21, 0x00


	//----- nvinfo : EIATTR_SPARSE_MMA_MASK
	.align		4
.L_95:
        /*0058*/ 	.byte	0x03, 0x50
        /*005a*/ 	.short	0x0000


	//----- nvinfo : EIATTR_MAXREG_COUNT
	.align		4
        /*005c*/ 	.byte	0x03, 0x1b
        /*005e*/ 	.short	0x00ff


	//----- nvinfo : EIATTR_MERCURY_ISA_VERSION
	.align		4
        /*0060*/ 	.byte	0x03, 0x5f
        /*0062*/ 	.short	0x0101


	//----- nvinfo : EIATTR_VRC_CTA_INIT_COUNT
	.align		4
        /*0064*/ 	.byte	0x02, 0x4a
	.zero		1
	.zero		1


	//----- nvinfo : EIATTR_EXIT_INSTR_OFFSETS
	.align		4
        /*0068*/ 	.byte	0x04, 0x1c
        /*006a*/ 	.short	(.L_97 - .L_96)


	//   ....[0]....
.L_96:
        /*006c*/ 	.word	0x000000c0


	//   ....[1]....
        /*0070*/ 	.word	0x00000260


	//   ....[2]....
        /*0074*/ 	.word	0x00000390


	//----- nvinfo : EIATTR_CRS_STACK_SIZE
	.align		4
.L_97:
        /*0078*/ 	.byte	0x04, 0x1e
        /*007a*/ 	.short	(.L_99 - .L_98)
.L_98:
        /*007c*/ 	.word	0x00000000


	//----- nvinfo : EIATTR_CBANK_PARAM_SIZE
	.align		4
.L_99:
        /*0080*/ 	.byte	0x03, 0x19
        /*0082*/ 	.short	0x0018


	//----- nvinfo : EIATTR_PARAM_CBANK
	.align		4
        /*0084*/ 	.byte	0x04, 0x0a
        /*0086*/ 	.short	(.L_101 - .L_100)
	.align		4
.L_100:
        /*0088*/ 	.word	index@(.nv.constant0.globalizeLinksHorizontal)
        /*008c*/ 	.short	0x0380
        /*008e*/ 	.short	0x0018


	//----- nvinfo : EIATTR_SW_WAR
	.align		4
.L_101:
        /*0090*/ 	.byte	0x04, 0x36
        /*0092*/ 	.short	(.L_103 - .L_102)
.L_102:
        /*0094*/ 	.word	0x00000008
.L_103:


//--------------------- .nv.info.globalizeLinksVertical --------------------------
	.section	.nv.info.globalizeLinksVertical,"",@"SHT_CUDA_INFO"
	.sectionflags	@""
	.align	4


	//----- nvinfo : EIATTR_CUDA_API_VERSION
	.align		4
        /*0000*/ 	.byte	0x04, 0x37
        /*0002*/ 	.short	(.L_105 - .L_104)
.L_104:
        /*0004*/ 	.word	0x00000082


	//----- nvinfo : EIATTR_KPARAM_INFO
	.align		4
.L_105:
        /*0008*/ 	.byte	0x04, 0x17
        /*000a*/ 	.short	(.L_107 - .L_106)
.L_106:
        /*000c*/ 	.word	0x00000000
        /*0010*/ 	.short	0x0004
        /*0012*/ 	.short	0x0014
        /*0014*/ 	.byte	0x00, 0xf0, 0x11, 0x00


	//----- nvinfo : EIATTR_KPARAM_INFO
	.align		4
.L_107:
        /*0018*/ 	.byte	0x04, 0x17
        /*001a*/ 	.short	(.L_109 - .L_108)
.L_108:
        /*001c*/ 	.word	0x00000000
        /*0020*/ 	.short	0x0003
        /*0022*/ 	.short	0x0010
        /*0024*/ 	.byte	0x00, 0xf0, 0x11, 0x00


	//----- nvinfo : EIATTR_KPARAM_INFO
	.align		4
.L_109:
        /*0028*/ 	.byte	0x04, 0x17
        /*002a*/ 	.short	(.L_111 - .L_110)
.L_110:
        /*002c*/ 	.word	0x00000000
        /*0030*/ 	.short	0x0002
        /*0032*/ 	.short	0x000c
        /*0034*/ 	.byte	0x00, 0xf0, 0x11, 0x00


	//----- nvinfo : EIATTR_KPARAM_INFO
	.align		4
.L_111:
        /*0038*/ 	.byte	0x04, 0x17
        /*003a*/ 	.short	(.L_113 - .L_112)
.L_112:
        /*003c*/ 	.word	0x00000000
        /*0040*/ 	.short	0x0001
        /*0042*/ 	.short	0x0008
        /*0044*/ 	.byte	0x00, 0xf0, 0x11, 0x00


	//----- nvinfo : EIATTR_KPARAM_INFO
	.align		4
.L_113:
        /*0048*/ 	.byte	0x04, 0x17
        /*004a*/ 	.short	(.L_115 - .L_114)
.L_114:
        /*004c*/ 	.word	0x00000000
        /*0050*/ 	.short	0x0000
        /*0052*/ 	.short	0x0000
        /*0054*/ 	.byte	0x00, 0xf5, 0x21, 0x00


	//----- nvinfo : EIATTR_SPARSE_MMA_MASK
	.align		4
.L_115:
        /*0058*/ 	.byte	0x03, 0x50
        /*005a*/ 	.short	0x0000


	//----- nvinfo : EIATTR_MAXREG_COUNT
	.align		4
        /*005c*/ 	.byte	0x03, 0x1b
        /*005e*/ 	.short	0x00ff


	//----- nvinfo : EIATTR_MERCURY_ISA_VERSION
	.align		4
        /*0060*/ 	.byte	0x03, 0x5f
        /*0062*/ 	.short	0x0101


	//----- nvinfo : EIATTR_VRC_CTA_INIT_COUNT
	.align		4
        /*0064*/ 	.byte	0x02, 0x4a
	.zero		1
	.zero		1


	//----- nvinfo : EIATTR_EXIT_INSTR_OFFSETS
	.align		4
        /*0068*/ 	.byte	0x04, 0x1c
        /*006a*/ 	.short	(.L_117 - .L_116)


	//   ....[0]....
.L_116:
        /*006c*/ 	.word	0x00000090


	//   ....[1]....
        /*0070*/ 	.word	0x000001e0


	//----- nvinfo : EIATTR_CRS_STACK_SIZE
	.align		4
.L_117:
        /*0074*/ 	.byte	0x04, 0x1e
        /*0076*/ 	.short	(.L_119 - .L_118)
.L_118:
        /*0078*/ 	.word	0x00000000


	//----- nvinfo : EIATTR_CBANK_PARAM_SIZE
	.align		4
.L_119:
        /*007c*/ 	.byte	0x03, 0x19
        /*007e*/ 	.short	0x0018


	//----- nvinfo : EIATTR_PARAM_CBANK
	.align		4
        /*0080*/ 	.byte	0x04, 0x0a
        /*0082*/ 	.short	(.L_121 - .L_120)
	.align		4
.L_120:
        /*0084*/ 	.word	index@(.nv.constant0.globalizeLinksVertical)
        /*0088*/ 	.short	0x0380
        /*008a*/ 	.short	0x0018


	//----- nvinfo : EIATTR_SW_WAR
	.align		4
.L_121:
        /*008c*/ 	.byte	0x04, 0x36
        /*008e*/ 	.short	(.L_123 - .L_122)
.L_122:
        /*0090*/ 	.word	0x00000008
.L_123:


//--------------------- .nv.info.labelWithSharedLinks --------------------------
	.section	.nv.info.labelWithSharedLinks,"",@"SHT_CUDA_INFO"
	.sectionflags	@""
	.align	4


	//----- nvinfo : EIATTR_CUDA_API_VERSION
	.align		4
        /*0000*/ 	.byte	0x04, 0x37
        /*0002*/ 	.short	(.L_125 - .L_124)
.L_124:
        /*0004*/ 	.word	0x00000082


	//----- nvinfo : EIATTR_KPARAM_INFO
	.align		4
.L_125:
        /*0008*/ 	.byte	0x04, 0x17
        /*000a*/ 	.short	(.L_127 - .L_126)
.L_126:
        /*000c*/ 	.word	0x00000000
        /*0010*/ 	.short	0x0006
        /*0012*/ 	.short	0x002c
        /*0014*/ 	.byte	0x00, 0xf0, 0x11, 0x00


	//----- nvinfo : EIATTR_KPARAM_INFO
	.align		4
.L_127:
        /*0018*/ 	.byte	0x04, 0x17
        /*001a*/ 	.short	(.L_129 - .L_128)
.L_128:
        /*001c*/ 	.word	0x00000000
        /*0020*/ 	.short	0x0005
        /*0022*/ 	.short	0x0028
        /*0024*/ 	.byte	0x00, 0xf0, 0x11, 0x00


	//----- nvinfo : EIATTR_KPARAM_INFO
	.align		4
.L_129:
        /*0028*/ 	.byte	0x04, 0x17
        /*002a*/ 	.short	(.L_131 - .L_130)
.L_130:
        /*002c*/ 	.word	0x00000000
        /*0030*/ 	.short	0x0004
        /*0032*/ 	.short	0x0020
        /*0034*/ 	.byte	0x00, 0xf5, 0x21, 0x00


	//----- nvinfo : EIATTR_KPARAM_INFO
	.align		4
.L_131:
        /*0038*/ 	.byte	0x04, 0x17
        /*003a*/ 	.short	(.L_133 - .L_132)
.L_132:
        /*003c*/ 	.word	0x00000000
        /*0040*/ 	.short	0x0003
        /*0042*/ 	.short	0x0018
        /*0044*/ 	.byte	0x00, 0xf5, 0x21, 0x00


	//----- nvinfo : EIATTR_KPARAM_INFO
	.align		4
.L_133:
        /*0048*/ 	.byte	0x04, 0x17
        /*004a*/ 	.short	(.L_135 - .L_134)
.L_134:
        /*004c*/ 	.word	0x00000000
        /*0050*/ 	.short	0x0002
        /*0052*/ 	.short	0x0010
        /*0054*/ 	.byte	0x00, 0xf5, 0x21, 0x00


	//----- nvinfo : EIATTR_KPARAM_INFO
	.align		4
.L_135:
        /*0058*/ 	.byte	0x04, 0x17
        /*005a*/ 	.short	(.L_137 - .L_136)
.L_136:
        /*005c*/ 	.word	0x00000000
        /*0060*/ 	.short	0x0001
        /*0062*/ 	.short	0x0008
        /*0064*/ 	.byte	0x00, 0xf5, 0x21, 0x00


	//----- nvinfo : EIATTR_KPARAM_INFO
	.align		4
.L_137:
        /*0068*/ 	.byte	0x04, 0x17
        /*006a*/ 	.short	(.L_139 - .L_138)
.L_138:
        /*006c*/ 	.word	0x00000000
        /*0070*/ 	.short	0x0000
        /*0072*/ 	.short	0x0000
        /*0074*/ 	.byte	0x00, 0xf5, 0x21, 0x00


	//----- nvinfo : EIATTR_SPARSE_MMA_MASK
	.align		4
.L_139:
        /*0078*/ 	.byte	0x03, 0x50
        /*007a*/ 	.short	0x0000


	//----- nvinfo : EIATTR_MAXREG_COUNT
	.align		4
        /*007c*/ 	.byte	0x03, 0x1b
        /*007e*/ 	.short	0x00ff


	//----- nvinfo : EIATTR_NUM_BARRIERS
	.align		4
        /*0080*/ 	.byte	0x02, 0x4c
        /*0082*/ 	.byte	0x01
	.zero		1


	//----- nvinfo : EIATTR_MERCURY_ISA_VERSION
	.align		4
        /*0084*/ 	.byte	0x03, 0x5f
        /*0086*/ 	.short	0x0101


	//----- nvinfo : EIATTR_VRC_CTA_INIT_COUNT
	.align		4
        /*0088*/ 	.byte	0x02, 0x4a
	.zero		1
	.zero		1


	//----- nvinfo : EIATTR_EXIT_INSTR_OFFSETS
	.align		4
        /*008c*/ 	.byte	0x04, 0x1c
        /*008e*/ 	.short	(.L_141 - .L_140)


	//   ....[0]....
.L_140:
        /*0090*/ 	.word	0x000000c0


	//   ....[1]....
        /*0094*/ 	.word	0x000016e0


	//----- nvinfo : EIATTR_CRS_STACK_SIZE
	.align		4
.L_141:
        /*0098*/ 	.byte	0x04, 0x1e
        /*009a*/ 	.short	(.L_143 - .L_142)
.L_142:
        /*009c*/ 	.word	0x00000000


	//----- nvinfo : EIATTR_CBANK_PARAM_SIZE
	.align		4
.L_143:
        /*00a0*/ 	.byte	0x03, 0x19
        /*00a2*/ 	.short	0x0030


	//----- nvinfo : EIATTR_PARAM_CBANK
	.align		4
        /*00a4*/ 	.byte	0x04, 0x0a
        /*00a6*/ 	.short	(.L_145 - .L_144)
	.align		4
.L_144:
        /*00a8*/ 	.word	index@(.nv.constant0.labelWithSharedLinks)
        /*00ac*/ 	.short	0x0380
        /*00ae*/ 	.short	0x0030


	//----- nvinfo : EIATTR_SW_WAR
	.align		4
.L_145:
        /*00b0*/ 	.byte	0x04, 0x36
        /*00b2*/ 	.short	(.L_147 - .L_146)
.L_146:
        /*00b4*/ 	.word	0x00000008
.L_147:


//--------------------- .nv.info.globalizeSingleLinkVertical --------------------------
	.section	.nv.info.globalizeSingleLinkVertical,"",@"SHT_CUDA_INFO"
	.sectionflags	@""
	.align	4


	//----- nvinfo : EIATTR_CUDA_API_VERSION
	.align		4
        /*0000*/ 	.byte	0x04, 0x37
        /*0002*/ 	.short	(.L_149 - .L_148)
.L_148:
        /*0004*/ 	.word	0x00000082


	//----- nvinfo : EIATTR_KPARAM_INFO
	.align		4
.L_149:
        /*0008*/ 	.byte	0x04, 0x17
        /*000a*/ 	.short	(.L_151 - .L_150)
.L_150:
        /*000c*/ 	.word	0x00000000
        /*0010*/ 	.short	0x0002
        /*0012*/ 	.short	0x000c
        /*0014*/ 	.byte	0x00, 0xf0, 0x11, 0x00


	//----- nvinfo : EIATTR_KPARAM_INFO
	.align		4
.L_151:
        /*0018*/ 	.byte	0x04, 0x17
        /*001a*/ 	.short	(.L_153 - .L_152)
.L_152:
        /*001c*/ 	.word	0x00000000
        /*0020*/ 	.short	0x0001
        /*0022*/ 	.short	0x0008
        /*0024*/ 	.byte	0x00, 0xf0, 0x11, 0x00


	//----- nvinfo : EIATTR_KPARAM_INFO
	.align		4
.L_153:
        /*0028*/ 	.byte	0x04, 0x17
        /*002a*/ 	.short	(.L_155 - .L_154)
.L_154:
        /*002c*/ 	.word	0x00000000
        /*0030*/ 	.short	0x0000
        /*0032*/ 	.short	0x0000
        /*0034*/ 	.byte	0x00, 0xf5, 0x21, 0x00


	//----- nvinfo : EIATTR_SPARSE_MMA_MASK
	.align		4
.L_155:
        /*0038*/ 	.byte	0x03, 0x50
        /*003a*/ 	.short	0x0000


	//----- nvinfo : EIATTR_MAXREG_COUNT
	.align		4
        /*003c*/ 	.byte	0x03, 0x1b
        /*003e*/ 	.short	0x00ff


	//----- nvinfo : EIATTR_NUM_BARRIERS
	.align		4
        /*0040*/ 	.byte	0x02, 0x4c
        /*0042*/ 	.byte	0x01
	.zero		1


	//----- nvinfo : EIATTR_MERCURY_ISA_VERSION
	.align		4
        /*0044*/ 	.byte	0x03, 0x5f
        /*0046*/ 	.short	0x0101


	//----- nvinfo : EIATTR_VRC_CTA_INIT_COUNT
	.align		4
        /*0048*/ 	.byte	0x02, 0x4a
	.zero		1
	.zero		1


	//----- nvinfo : EIATTR_EXIT_INSTR_OFFSETS
	.align		4
        /*004c*/ 	.byte	0x04, 0x1c
        /*004e*/ 	.short	(.L_157 - .L_156)


	//   ....[0]....
.L_156:
        /*0050*/ 	.word	0x00000090


	//   ....[1]....
        /*0054*/ 	.word	0x00000b40


	//----- nvinfo : EIATTR_CRS_STACK_SIZE
	.align		4
.L_157:
        /*0058*/ 	.byte	0x04, 0x1e
        /*005a*/ 	.short	(.L_159 - .L_158)
.L_158:
        /*005c*/ 	.word	0x00000000


	//----- nvinfo : EIATTR_CBANK_PARAM_SIZE
	.align		4
.L_159:
        /*0060*/ 	.byte	0x03, 0x19
        /*0062*/ 	.short	0x0010


	//----- nvinfo : EIATTR_PARAM_CBANK
	.align		4
        /*0064*/ 	.byte	0x04, 0x0a
        /*0066*/ 	.short	(.L_161 - .L_160)
	.align		4
.L_160:
        /*0068*/ 	.word	index@(.nv.constant0.globalizeSingleLinkVertical)
        /*006c*/ 	.short	0x0380
        /*006e*/ 	.short	0x0010


	//----- nvinfo : EIATTR_SW_WAR
	.align		4
.L_161:
        /*0070*/ 	.byte	0x04, 0x36
        /*0072*/ 	.short	(.L_163 - .L_162)
.L_162:
        /*0074*/ 	.word	0x00000008
.L_163:


//--------------------- .nv.info.globalizeSingleLinkHorizontal --------------------------
	.section	.nv.info.globalizeSingleLinkHorizontal,"",@"SHT_CUDA_INFO"
	.sectionflags	@""
	.align	4


	//----- nvinfo : EIATTR_CUDA_API_VERSION
	.align		4
        /*0000*/ 	.byte	0x04, 0x37
        /*0002*/ 	.short	(.L_165 - .L_164)
.L_164:
        /*0004*/ 	.word	0x00000082


	//----- nvinfo : EIATTR_KPARAM_INFO
	.align		4
.L_165:
        /*0008*/ 	.byte	0x04, 0x17
        /*000a*/ 	.short	(.L_167 - .L_166)
.L_166:
        /*000c*/ 	.word	0x00000000
        /*0010*/ 	.short	0x0002
        /*0012*/ 	.short	0x000c
        /*0014*/ 	.byte	0x00, 0xf0, 0x11, 0x00


	//----- nvinfo : EIATTR_KPARAM_INFO
	.align		4
.L_167:
        /*0018*/ 	.byte	0x04, 0x17
        /*001a*/ 	.short	(.L_169 - .L_168)
.L_168:
        /*001c*/ 	.word	0x00000000
        /*0020*/ 	.short	0x0001
        /*0022*/ 	.short	0x0008
        /*0024*/ 	.byte	0x00, 0xf0, 0x11, 0x00


	//----- nvinfo : EIATTR_KPARAM_INFO
	.align		4
.L_169:
        /*0028*/ 	.byte	0x04, 0x17
        /*002a*/ 	.short	(.L_171 - .L_170)
.L_170:
        /*002c*/ 	.word	0x00000000
        /*0030*/ 	.short	0x0000
        /*0032*/ 	.short	0x0000
        /*0034*/ 	.byte	0x00, 0xf5, 0x21, 0x00


	//----- nvinfo : EIATTR_SPARSE_MMA_MASK
	.align		4
.L_171:
        /*0038*/ 	.byte	0x03, 0x50
        /*003a*/ 	.short	0x0000


	//----- nvinfo : EIATTR_MAXREG_COUNT
	.align		4
        /*003c*/ 	.byte	0x03, 0x1b
        /*003e*/ 	.short	0x00ff


	//----- nvinfo : EIATTR_NUM_BARRIERS
	.align		4
        /*0040*/ 	.byte	0x02, 0x4c
        /*0042*/ 	.byte	0x01
	.zero		1


	//----- nvinfo : EIATTR_MERCURY_ISA_VERSION
	.align		4
        /*0044*/ 	.byte	0x03, 0x5f
        /*0046*/ 	.short	0x0101


	//----- nvinfo : EIATTR_VRC_CTA_INIT_COUNT
	.align		4
        /*0048*/ 	.byte	0x02, 0x4a
	.zero		1
	.zero		1


	//----- nvinfo : EIATTR_EXIT_INSTR_OFFSETS
	.align		4
        /*004c*/ 	.byte	0x04, 0x1c
        /*004e*/ 	.short	(.L_173 - .L_172)


	//   ....[0]....
.L_172:
        /*0050*/ 	.word	0x00000090


	//   ....[1]....
        /*0054*/ 	.word	0x00000ae0


	//----- nvinfo : EIATTR_CRS_STACK_SIZE
	.align		4
.L_173:
        /*0058*/ 	.byte	0x04, 0x1e
        /*005a*/ 	.short	(.L_175 - .L_174)
.L_174:
        /*005c*/ 	.word	0x00000000


	//----- nvinfo : EIATTR_CBANK_PARAM_SIZE
	.align		4
.L_175:
        /*0060*/ 	.byte	0x03, 0x19
        /*0062*/ 	.short	0x0010


	//----- nvinfo : EIATTR_PARAM_CBANK
	.align		4
        /*0064*/ 	.byte	0x04, 0x0a
        /*0066*/ 	.short	(.L_177 - .L_176)
	.align		4
.L_176:
        /*0068*/ 	.word	index@(.nv.constant0.globalizeSingleLinkHorizontal)
        /*006c*/ 	.short	0x0380
        /*006e*/ 	.short	0x0010


	//----- nvinfo : EIATTR_SW_WAR
	.align		4
.L_177:
        /*0070*/ 	.byte	0x04, 0x36
        /*0072*/ 	.short	(.L_179 - .L_178)
.L_178:
        /*0074*/ 	.word	0x00000008
.L_179:


//--------------------- .nv.info.labelWithSingleLinks --------------------------
	.section	.nv.info.labelWithSingleLinks,"",@"SHT_CUDA_INFO"
	.sectionflags	@""
	.align	4


	//----- nvinfo : EIATTR_CUDA_API_VERSION
	.align		4
        /*0000*/ 	.byte	0x04, 0x37
        /*0002*/ 	.short	(.L_181 - .L_180)
.L_180:
        /*0004*/ 	.word	0x00000082


	//----- nvinfo : EIATTR_KPARAM_INFO
	.align		4
.L_181:
        /*0008*/ 	.byte	0x04, 0x17
        /*000a*/ 	.short	(.L_183 - .L_182)
.L_182:
        /*000c*/ 	.word	0x00000000
        /*0010*/ 	.short	0x0006
        /*0012*/ 	.short	0x002c
        /*0014*/ 	.byte	0x00, 0xf0, 0x11, 0x00


	//----- nvinfo : EIATTR_KPARAM_INFO
	.align		4
.L_183:
        /*0018*/ 	.byte	0x04, 0x17
        /*001a*/ 	.short	(.L_185 - .L_184)
.L_184:
        /*001c*/ 	.word	0x00000000
        /*0020*/ 	.short	0x0005
        /*0022*/ 	.short	0x0028
        /*0024*/ 	.byte	0x00, 0xf0, 0x11, 0x00


	//----- nvinfo : EIATTR_KPARAM_INFO
	.align		4
.L_185:
        /*0028*/ 	.byte	0x04, 0x17
        /*002a*/ 	.short	(.L_187 - .L_186)
.L_186:
        /*002c*/ 	.word	0x00000000
        /*0030*/ 	.short	0x0004
        /*0032*/ 	.short	0x0020
        /*0034*/ 	.byte	0x00, 0xf5, 0x21, 0x00


	//----- nvinfo : EIATTR_KPARAM_INFO
	.align		4
.L_187:
        /*0038*/ 	.byte	0x04, 0x17
        /*003a*/ 	.short	(.L_189 - .L_188)
.L_188:
        /*003c*/ 	.word	0x00000000
        /*0040*/ 	.short	0x0003
        /*0042*/ 	.short	0x0018
        /*0044*/ 	.byte	0x00, 0xf5, 0x21, 0x00


	//----- nvinfo : EIATTR_KPARAM_INFO
	.align		4
.L_189:
        /*0048*/ 	.byte	0x04, 0x17
        /*004a*/ 	.short	(.L_191 - .L_190)
.L_190:
        /*004c*/ 	.word	0x00000000
        /*0050*/ 	.short	0x0002
        /*0052*/ 	.short	0x0010
        /*0054*/ 	.byte	0x00, 0xf5, 0x21, 0x00


	//----- nvinfo : EIATTR_KPARAM_INFO
	.align		4
.L_191:
        /*0058*/ 	.byte	0x04, 0x17
        /*005a*/ 	.short	(.L_193 - .L_192)
.L_192:
        /*005c*/ 	.word	0x00000000
        /*0060*/ 	.short	0x0001
        /*0062*/ 	.short	0x0008
        /*0064*/ 	.byte	0x00, 0xf5, 0x21, 0x00


	//----- nvinfo : EIATTR_KPARAM_INFO
	.align		4
.L_193:
        /*0068*/ 	.byte	0x04, 0x17
        /*006a*/ 	.short	(.L_195 - .L_194)
.L_194:
        /*006c*/ 	.word	0x00000000
        /*0070*/ 	.short	0x0000
        /*0072*/ 	.short	0x0000
        /*0074*/ 	.byte	0x00, 0xf5, 0x21, 0x00


	//----- nvinfo : EIATTR_SPARSE_MMA_MASK
	.align		4
.L_195:
        /*0078*/ 	.byte	0x03, 0x50
        /*007a*/ 	.short	0x0000


	//----- nvinfo : EIATTR_MAXREG_COUNT
	.align		4
        /*007c*/ 	.byte	0x03, 0x1b
        /*007e*/ 	.short	0x00ff


	//----- nvinfo : EIATTR_MERCURY_ISA_VERSION
	.align		4
        /*0080*/ 	.byte	0x03, 0x5f
        /*0082*/ 	.short	0x0101


	//----- nvinfo : EIATTR_VRC_CTA_INIT_COUNT
	.align		4
        /*0084*/ 	.byte	0x02, 0x4a
	.zero		1
	.zero		1


	//----- nvinfo : EIATTR_EXIT_INSTR_OFFSETS
	.align		4
        /*0088*/ 	.byte	0x04, 0x1c
        /*008a*/ 	.short	(.L_197 - .L_196)


	//   ....[0]....
.L_196:
        /*008c*/ 	.word	0x000000c0


	//   ....[1]....
        /*0090*/ 	.word	0x00000c40


	//----- nvinfo : EIATTR_CRS_STACK_SIZE
	.align		4
.L_197:
        /*0094*/ 	.byte	0x04, 0x1e
        /*0096*/ 	.short	(.L_199 - .L_198)
.L_198:
        /*0098*/ 	.word	0x00000000


	//----- nvinfo : EIATTR_CBANK_PARAM_SIZE
	.align		4
.L_199:
        /*009c*/ 	.byte	0x03, 0x19
        /*009e*/ 	.short	0x0030


	//----- nvinfo : EIATTR_PARAM_CBANK
	.align		4
        /*00a0*/ 	.byte	0x04, 0x0a
        /*00a2*/ 	.short	(.L_201 - .L_200)
	.align		4
.L_200:
        /*00a4*/ 	.word	index@(.nv.constant0.labelWithSingleLinks)
        /*00a8*/ 	.short	0x0380
        /*00aa*/ 	.short	0x0030


	//----- nvinfo : EIATTR_SW_WAR
	.align		4
.L_201:
        /*00ac*/ 	.byte	0x04, 0x36
        /*00ae*/ 	.short	(.L_203 - .L_202)
.L_202:
        /*00b0*/ 	.word	0x00000008
.L_203:


//--------------------- .nv.callgraph             --------------------------
	.section	.nv.callgraph,"",@"SHT_CUDA_CALLGRAPH"
	.align	4
	.sectionentsize	8
	.align		4
        /*0000*/ 	.word	0x00000000
	.align		4
        /*0004*/ 	.word	0xffffffff
	.align		4
        /*0008*/ 	.word	0x00000000
	.align		4
        /*000c*/ 	.word	0xfffffffe
	.align		4
        /*0010*/ 	.word	0x00000000
	.align		4
        /*0014*/ 	.word	0xfffffffd
	.align		4
        /*0018*/ 	.word	0x00000000
	.align		4
        /*001c*/ 	.word	0xfffffffc


//--------------------- .text.labelComponentsFarRootCandidates --------------------------
	.section	.text.labelComponentsFarRootCandidates,"ax",@progbits
	.align	128
        .global         labelComponentsFarRootCandidates
        .type           labelComponentsFarRootCandidates,@function
        .size           labelComponentsFarRootCandidates,(.L_x_47 - labelComponentsFarRootCandidates)
        .other          labelComponentsFarRootCandidates,@"STO_CUDA_ENTRY STV_DEFAULT"
labelComponentsFarRootCandidates:
.text.labelComponentsFarRootCandidates:
[----:B------:R-:W-:Y:S01]  /*0000*/  LDC R1, c[0x0][0x37c] ;  /* 0x0000df00ff017b82 */ /* 0x000fe20000000800 */
[----:B------:R-:W0:Y:S07]  /*0010*/  S2R R2, SR_TID.Y ;  /* 0x0000000000027919 */ /* 0x000e2e0000002200 */
[----:B------:R-:W1:Y:S01]  /*0020*/  LDC R0, c[0x0][0x360] ;  /* 0x0000d800ff007b82 */ /* 0x000e620000000800 */
[----:B------:R-:W2:Y:S01]  /*0030*/  LDCU.64 UR6, c[0x0][0x398] ;  /* 0x00007300ff0677ac */ /* 0x000ea20008000a00 */
[----:B------:R-:W1:Y:S06]  /*0040*/  S2R R3, SR_TID.X ;  /* 0x0000000000037919 */ /* 0x000e6c0000002100 */
[----:B------:R-:W0:Y:S08]  /*0050*/  S2UR UR5, SR_CTAID.Y ;  /* 0x00000000000579c3 */ /* 0x000e300000002600 */
[----:B------:R-:W0:Y:S08]  /*0060*/  LDC R11, c[0x0][0x364] ;  /* 0x0000d900ff0b7b82 */ /* 0x000e300000000800 */
[----:B------:R-:W1:Y:S01]  /*0070*/  S2UR UR4, SR_CTAID.X ;  /* 0x00000000000479c3 */ /* 0x000e620000002500 */
[----:B0-----:R-:W-:-:S05]  /*0080*/  IMAD R11, R11, UR5, R2 ;  /* 0x000000050b0b7c24 */ /* 0x001fca000f8e0202 */
[----:B--2---:R-:W-:Y:S01]  /*0090*/  ISETP.GE.U32.AND P0, PT, R11, UR7, PT ;  /* 0x000000070b007c0c */ /* 0x004fe2000bf06070 */
[----:B-1----:R-:W-:-:S05]  /*00a0*/  IMAD R0, R0, UR4, R3 ;  /* 0x0000000400007c24 */ /* 0x002fca000f8e0203 */
[----:B------:R-:W-:-:S13]  /*00b0*/  ISETP.GE.U32.OR P0, PT, R0, UR6, P0 ;  /* 0x0000000600007c0c */ /* 0x000fda0008706470 */
[----:B------:R-:W-:Y:S05]  /*00c0*/  @P0 EXIT ;  /* 0x000000000000094d */ /* 0x000fea0003800000 */
[----:B------:R-:W0:Y:S01]  /*00d0*/  LDC.64 R6, c[0x0][0x390] ;  /* 0x0000e400ff067b82 */ /* 0x000e220000000a00 */
[----:B------:R-:W1:Y:S01]  /*00e0*/  LDCU.64 UR4, c[0x0][0x358] ;  /* 0x00006b00ff0477ac */ /* 0x000e620008000a00 */
[----:B------:R-:W-:-:S06]  /*00f0*/  IMAD R9, R11, UR6, R0 ;  /* 0x000000060b097c24 */ /* 0x000fcc000f8e0200 */
[----:B------:R-:W2:Y:S01]  /*0100*/  LDC.64 R2, c[0x0][0x380] ;  /* 0x0000e000ff027b82 */ /* 0x000ea20000000a00 */
[----:B0-----:R-:W-:-:S06]  /*0110*/  IMAD.WIDE R6, R9, 0x8, R6 ;  /* 0x0000000809067825 */ /* 0x001fcc00078e0206 */
[----:B-1----:R-:W3:Y:S02]  /*0120*/  LDG.E.64 R6, desc[UR4][R6.64] ;  /* 0x0000000406067981 */ /* 0x002ee4000c1e1b00 */
[----:B---3--:R-:W-:-:S05]  /*0130*/  PRMT R4, R6, 0x7732, RZ ;  /* 0x0000773206047816 */ /* 0x008fca00000000ff */
[----:B------:R-:W-:-:S04]  /*0140*/  IMAD.IADD R5, R11, 0x1, R4 ;  /* 0x000000010b057824 */ /* 0x000fc800078e0204 */
[----:B------:R-:W-:Y:S02]  /*0150*/  IMAD R15, R5, UR6, R0 ;  /* 0x00000006050f7c24 */ /* 0x000fe4000f8e0200 */
[----:B--2---:R-:W-:-:S04]  /*0160*/  IMAD.WIDE R4, R9, 0x4, R2 ;  /* 0x0000000409047825 */ /* 0x004fc800078e0202 */
[----:B------:R-:W-:Y:S01]  /*0170*/  IMAD.WIDE.U32 R14, R15, 0x4, R2 ;  /* 0x000000040f0e7825 */ /* 0x000fe200078e0002 */
[----:B------:R-:W2:Y:S05]  /*0180*/  LDG.E R8, desc[UR4][R4.64] ;  /* 0x0000000404087981 */ /* 0x000eaa000c1e1900 */
[----:B------:R-:W3:Y:S01]  /*0190*/  LDG.E R14, desc[UR4][R14.64] ;  /* 0x000000040e0e7981 */ /* 0x000ee2000c1e1900 */
[----:B--2---:R-:W-:Y:S02]  /*01a0*/  LOP3.LUT R13, R8, 0x7fffffff, RZ, 0xc0, !PT ;  /* 0x7fffffff080d7812 */ /* 0x004fe400078ec0ff */
[----:B---3--:R-:W-:-:S04]  /*01b0*/  LOP3.LUT R10, R14, 0x7fffffff, RZ, 0xc0, !PT ;  /* 0x7fffffff0e0a7812 */ /* 0x008fc800078ec0ff */
[----:B------:R-:W-:-:S13]  /*01c0*/  ISETP.GT.U32.AND P0, PT, R10, R13, PT ;  /* 0x0000000d0a00720c */ /* 0x000fda0003f04070 */
[----:B------:R-:W0:Y:S01]  /*01d0*/  @P0 LDC.64 R18, c[0x0][0x388] ;  /* 0x0000e200ff120b82 */ /* 0x000e220000000a00 */
[----:B------:R-:W-:Y:S01]  /*01e0*/  @P0 IMAD.MOV.U32 R23, RZ, RZ, 0x1 ;  /* 0x00000001ff170424 */ /* 0x000fe200078e00ff */
[----:B------:R-:W-:-:S06]  /*01f0*/  @P0 LOP3.LUT R21, R10, 0x80000000, R8, 0xf8, !PT ;  /* 0x800000000a150812 */ /* 0x000fcc00078ef808 */
[----:B------:R-:W1:Y:S01]  /*0200*/  @P0 LDC.64 R16, c[0x0][0x3a0] ;  /* 0x0000e800ff100b82 */ /* 0x000e620000000a00 */
[----:B0-----:R-:W-:Y:S01]  /*0210*/  @P0 IMAD.WIDE R18, R9, 0x4, R18 ;  /* 0x0000000409120825 */ /* 0x001fe200078e0212 */
[----:B-1----:R0:W-:Y:S04]  /*0220*/  @P0 STG.E desc[UR4][R16.64], R23 ;  /* 0x0000001710000986 */ /* 0x0021e8000c101904 */
[----:B------:R0:W-:Y:S01]  /*0230*/  @P0 STG.E desc[UR4][R18.64], R21 ;  /* 0x0000001512000986 */ /* 0x0001e2000c101904 */
[----:B------:R-:W-:Y:S05]  /*0240*/  @P0 EXIT ;  /* 0x000000000000094d */ /* 0x000fea0003800000 */
[----:B------:R-:W-:Y:S01]  /*0250*/  IMAD.WIDE.U32 R14, R13, 0x4, R2 ;  /* 0x000000040d0e7825 */ /* 0x000fe200078e0002 */
[----:B------:R-:W-:-:S05]  /*0260*/  LOP3.LUT R6, R6, 0xffff, RZ, 0xc0, !PT ;  /* 0x0000ffff06067812 */ /* 0x000fca00078ec0ff */
[----:B------:R-:W2:Y:S01]  /*0270*/  LDG.E R14, desc[UR4][R14.64] ;  /* 0x000000040e0e7981 */ /* 0x000ea2000c1e1900 */
[----:B0-----:R-:W-:-:S04]  /*0280*/  IMAD.IADD R17, R9, 0x1, R6 ;  /* 0x0000000109117824 */ /* 0x001fc800078e0206 */
[----:B------:R-:W-:-:S06]  /*0290*/  IMAD.WIDE.U32 R16, R17, 0x4, R2 ;  /* 0x0000000411107825 */ /* 0x000fcc00078e0002 */
[----:B------:R-:W3:Y:S01]  /*02a0*/  LDG.E R16, desc[UR4][R16.64] ;  /* 0x0000000410107981 */ /* 0x000ee2000c1e1900 */
[----:B--2---:R-:W-:Y:S02]  /*02b0*/  ISETP.GE.AND P0, PT, R14, RZ, PT ;  /* 0x000000ff0e00720c */ /* 0x004fe40003f06270 */
[----:B---3--:R-:W-:-:S11]  /*02c0*/  LOP3.LUT R6, R16, 0x7fffffff, RZ, 0xc0, !PT ;  /* 0x7fffffff10067812 */ /* 0x008fd600078ec0ff */
[----:B------:R-:W-:-:S04]  /*02d0*/  @!P0 LOP3.LUT R13, R14, 0x7fffffff, RZ, 0xc0, !PT ;  /* 0x7fffffff0e0d8812 */ /* 0x000fc800078ec0ff */
        /* <DEDUP_REMOVED lines=9> */
[----:B------:R-:W-:-:S04]  /*0370*/  LOP3.LUT R6, R7, 0xffff, RZ, 0xc0, !PT ;  /* 0x0000ffff07067812 */ /* 0x000fc800078ec0ff */
[----:B------:R-:W-:-:S05]  /*0380*/  IADD3 R17, PT, PT, R9, -R6, RZ ;  /* 0x8000000609117210 */ /* 0x000fca0007ffe0ff */
[----:B------:R-:W-:-:S06]  /*0390*/  IMAD.WIDE.U32 R16, R17, 0x4, R2 ;  /* 0x0000000411107825 */ /* 0x000fcc00078e0002 */
[----:B------:R-:W2:Y:S01]  /*03a0*/  LDG.E R16, desc[UR4][R16.64] ;  /* 0x0000000410107981 */ /* 0x000ea2000c1e1900 */
[----:B------:R-:W-:-:S05]  /*03b0*/  PRMT R10, R7, 0x7732, RZ ;  /* 0x00007732070a7816 */ /* 0x000fca00000000ff */
[----:B0-----:R-:W-:-:S04]  /*03c0*/  IMAD.IADD R19, R11, 0x1, -R10 ;  /* 0x000000010b137824 */ /* 0x001fc800078e0a0a */
[----:B------:R-:W-:-:S04]  /*03d0*/  IMAD R19, R19, UR6, R0 ;  /* 0x0000000613137c24 */ /* 0x000fc8000f8e0200 */
[----:B------:R-:W-:Y:S01]  /*03e0*/  IMAD.WIDE.U32 R18, R19, 0x4, R2 ;  /* 0x0000000413127825 */ /* 0x000fe200078e0002 */
[----:B--2---:R-:W-:-:S04]  /*03f0*/  LOP3.LUT R6, R16, 0x7fffffff, RZ, 0xc0, !PT ;  /* 0x7fffffff10067812 */ /* 0x004fc800078ec0ff */
[----:B------:R-:W-:-:S13]  /*0400*/  ISETP.GT.U32.AND P0, PT, R6, R13, PT ;  /* 0x0000000d0600720c */ /* 0x000fda0003f04070 */
[----:B------:R-:W0:Y:S01]  /*0410*/  @P0 LDC.64 R14, c[0x0][0x3a0] ;  /* 0x0000e800ff0e0b82 */ /* 0x000e220000000a00 */
[----:B------:R-:W-:-:S05]  /*0420*/  @P0 IMAD.MOV.U32 R23, RZ, RZ, 0x1 ;  /* 0x00000001ff170424 */ /* 0x000fca00078e00ff */
[----:B0-----:R0:W-:Y:S04]  /*0430*/  @P0 STG.E desc[UR4][R14.64], R23 ;  /* 0x000000170e000986 */ /* 0x0011e8000c101904 */
[----:B------:R-:W2:Y:S01]  /*0440*/  LDG.E R18, desc[UR4][R18.64] ;  /* 0x0000000412127981 */ /* 0x000ea2000c1e1900 */
[----:B------:R-:W-:Y:S01]  /*0450*/  @P0 IMAD.MOV.U32 R13, RZ, RZ, R6 ;  /* 0x000000ffff0d0224 */ /* 0x000fe200078e0006 */
[----:B------:R-:W-:-:S04]  /*0460*/  PRMT R10, R7, 0x9910, RZ ;  /* 0x00009910070a7816 */ /* 0x000fc800000000ff */
[----:B------:R-:W-:-:S04]  /*0470*/  ISETP.NE.AND P0, PT, R10, RZ, PT ;  /* 0x000000ff0a00720c */ /* 0x000fc80003f05270 */
[----:B------:R-:W-:-:S05]  /*0480*/  SEL R21, RZ, 0xffffffff, !P0 ;  /* 0xffffffffff157807 */ /* 0x000fca0004000000 */
[----:B------:R-:W-:Y:S01]  /*0490*/  IMAD.WIDE R4, R21, 0x4, R4 ;  /* 0x0000000415047825 */ /* 0x000fe200078e0204 */
[----:B--2---:R-:W-:-:S04]  /*04a0*/  LOP3.LUT R6, R18, 0x7fffffff, RZ, 0xc0, !PT ;  /* 0x7fffffff12067812 */ /* 0x004fc800078ec0ff */
[----:B------:R-:W-:-:S13]  /*04b0*/  ISETP.GT.U32.AND P1, PT, R6, R13, PT ;  /* 0x0000000d0600720c */ /* 0x000fda0003f24070 */
[----:B------:R-:W1:Y:S01]  /*04c0*/  @P1 LDC.64 R16, c[0x0][0x3a0] ;  /* 0x0000e800ff101b82 */ /* 0x000e620000000a00 */
[----:B------:R-:W-:-:S05]  /*04d0*/  @P1 MOV R25, 0x1 ;  /* 0x0000000100191802 */ /* 0x000fca0000000f00 */
[----:B-1----:R1:W-:Y:S04]  /*04e0*/  @P1 STG.E desc[UR4][R16.64], R25 ;  /* 0x0000001910001986 */ /* 0x0023e8000c101904 */
[----:B------:R-:W2:Y:S01]  /*04f0*/  LDG.E R4, desc[UR4][R4.64] ;  /* 0x0000000404047981 */ /* 0x000ea2000c1e1900 */
[----:B------:R-:W-:Y:S01]  /*0500*/  @P1 IMAD.MOV.U32 R13, RZ, RZ, R6 ;  /* 0x000000ffff0d1224 */ /* 0x000fe200078e0006 */
[----:B------:R-:W-:Y:S01]  /*0510*/  PRMT R6, R7, 0xbb32, RZ ;  /* 0x0000bb3207067816 */ /* 0x000fe200000000ff */
[----:B0-----:R-:W-:-:S03]  /*0520*/  VIADD R15, R11, 0xffffffff ;  /* 0xffffffff0b0f7836 */ /* 0x001fc60000000000 */
[----:B------:R-:W-:-:S13]  /*0530*/  ISETP.NE.AND P0, PT, R6, RZ, PT ;  /* 0x000000ff0600720c */ /* 0x000fda0003f05270 */
[----:B------:R-:W-:-:S05]  /*0540*/  @!P0 IADD3 R15, PT, PT, R11, RZ, RZ ;  /* 0x000000ff0b0f8210 */ /* 0x000fca0007ffe0ff */
[----:B------:R-:W-:-:S04]  /*0550*/  IMAD R15, R15, UR6, R0 ;  /* 0x000000060f0f7c24 */ /* 0x000fc8000f8e0200 */
[----:B------:R-:W-:Y:S01]  /*0560*/  IMAD.WIDE.U32 R2, R15, 0x4, R2 ;  /* 0x000000040f027825 */ /* 0x000fe200078e0002 */
[----:B--2---:R-:W-:-:S04]  /*0570*/  LOP3.LUT R10, R4, 0x7fffffff, RZ, 0xc0, !PT ;  /* 0x7fffffff040a7812 */ /* 0x004fc800078ec0ff */
[----:B------:R-:W-:-:S13]  /*0580*/  ISETP.GT.U32.AND P1, PT, R10, R13, PT ;  /* 0x0000000d0a00720c */ /* 0x000fda0003f24070 */
[----:B------:R-:W0:Y:S01]  /*0590*/  @P1 LDC.64 R6, c[0x0][0x3a0] ;  /* 0x0000e800ff061b82 */ /* 0x000e220000000a00 */
[----:B-1----:R-:W-:-:S05]  /*05a0*/  @P1 IMAD.MOV.U32 R17, RZ, RZ, 0x1 ;  /* 0x00000001ff111424 */ /* 0x002fca00078e00ff */
[----:B0-----:R-:W-:Y:S04]  /*05b0*/  @P1 STG.E desc[UR4][R6.64], R17 ;  /* 0x0000001106001986 */ /* 0x001fe8000c101904 */
[----:B------:R-:W2:Y:S01]  /*05c0*/  LDG.E R2, desc[UR4][R2.64] ;  /* 0x0000000402027981 */ /* 0x000ea2000c1e1900 */
[----:B------:R-:W-:Y:S02]  /*05d0*/  @P1 IMAD.MOV.U32 R13, RZ, RZ, R10 ;  /* 0x000000ffff0d1224 */ /* 0x000fe400078e000a */
[----:B------:R-:W0:Y:S02]  /*05e0*/  LDC.64 R10, c[0x0][0x388] ;  /* 0x0000e200ff0a7b82 */ /* 0x000e240000000a00 */
[----:B0-----:R-:W-:Y:S01]  /*05f0*/  IMAD.WIDE R10, R9, 0x4, R10 ;  /* 0x00000004090a7825 */ /* 0x001fe200078e020a */
[----:B--2---:R-:W-:-:S04]  /*0600*/  LOP3.LUT R0, R2, 0x7fffffff, RZ, 0xc0, !PT ;  /* 0x7fffffff02007812 */ /* 0x004fc800078ec0ff */
[----:B------:R-:W-:-:S13]  /*0610*/  ISETP.GT.U32.AND P0, PT, R0, R13, PT ;  /* 0x0000000d0000720c */ /* 0x000fda0003f04070 */
[----:B------:R-:W0:Y:S01]  /*0620*/  @P0 LDC.64 R4, c[0x0][0x3a0] ;  /* 0x0000e800ff040b82 */ /* 0x000e220000000a00 */
[----:B------:R-:W-:Y:S01]  /*0630*/  @P0 MOV R13, R0 ;  /* 0x00000000000d0202 */ /* 0x000fe20000000f00 */
[----:B------:R-:W-:-:S03]  /*0640*/  @P0 IMAD.MOV.U32 R15, RZ, RZ, 0x1 ;  /* 0x00000001ff0f0424 */ /* 0x000fc600078e00ff */
[----:B------:R-:W-:Y:S02]  /*0650*/  LOP3.LUT R13, R13, 0x80000000, R8, 0xf8, !PT ;  /* 0x800000000d0d7812 */ /* 0x000fe400078ef808 */
[----:B0-----:R-:W-:Y:S04]  /*0660*/  @P0 STG.E desc[UR4][R4.64], R15 ;  /* 0x0000000f04000986 */ /* 0x001fe8000c101904 */
[----:B------:R-:W-:Y:S01]  /*0670*/  STG.E desc[UR4][R10.64], R13 ;  /* 0x0000000d0a007986 */ /* 0x000fe2000c101904 */
[----:B------:R-:W-:Y:S05]  /*0680*/  EXIT ;  /* 0x000000000000794d */ /* 0x000fea0003800000 */
.L_x_0:
[----:B------:R-:W-:-:S00]  /*0690*/  BRA `(.L_x_0) ;  /* 0xfffffffc00fc7947 */ /* 0x000fc0000383ffff */
[----:B------:R-:W-:-:S00]  /*06a0*/  NOP ;  /* 0x0000000000007918 */ /* 0x000fc00000000000 */
        /* <DEDUP_REMOVED lines=13> */
.L_x_47:


//--------------------- .text.classifyRootCandidatesShifting --------------------------
	.section	.text.classifyRootCandidatesShifting,"ax",@progbits
	.align	128
        .global         classifyRootCandidatesShifting
        .type           classifyRootCandidatesShifting,@function
        .size           classifyRootCandidatesShifting,(.L_x_48 - classifyRootCandidatesShifting)
        .other          classifyRootCandidatesShifting,@"STO_CUDA_ENTRY STV_DEFAULT"
classifyRootCandidatesShifting:
.text.classifyRootCandidatesShifting:
        /* <DEDUP_REMOVED lines=18> */
[----:B-1----:R-:W3:Y:S01]  /*0120*/  LDG.E R4, desc[UR4][R4.64] ;  /* 0x0000000404047981 */ /* 0x002ee2000c1e1900 */
[----:B--2---:R-:W-:Y:S01]  /*0130*/  IMAD.WIDE R2, R7, 0x4, R2 ;  /* 0x0000000407027825 */ /* 0x004fe200078e0202 */
[----:B---3--:R-:W-:-:S04]  /*0140*/  PRMT R9, R4, 0x7632, R9 ;  /* 0x0000763204097816 */ /* 0x008fc80000000009 */
[----:B------:R-:W-:-:S04]  /*0150*/  LOP3.LUT R9, R4, R9, RZ, 0xfc, !PT ;  /* 0x0000000904097212 */ /* 0x000fc800078efcff */
[----:B------:R-:W-:-:S04]  /*0160*/  PRMT R0, R9, 0x9910, RZ ;  /* 0x0000991009007816 */ /* 0x000fc800000000ff */
[----:B------:R-:W-:-:S13]  /*0170*/  ISETP.NE.AND P0, PT, R0, RZ, PT ;  /* 0x000000ff0000720c */ /* 0x000fda0003f05270 */
[----:B------:R-:W-:Y:S05]  /*0180*/  @P0 EXIT ;  /* 0x000000000000094d */ /* 0x000fea0003800000 */
[----:B------:R-:W2:Y:S02]  /*0190*/  LDG.E R0, desc[UR4][R2.64] ;  /* 0x0000000402007981 */ /* 0x000ea4000c1e1900 */
[----:B--2---:R-:W-:-:S05]  /*01a0*/  LOP3.LUT R5, R0, 0x80000000, RZ, 0xfc, !PT ;  /* 0x8000000000057812 */ /* 0x004fca00078efcff */
[----:B------:R-:W-:Y:S01]  /*01b0*/  STG.E desc[UR4][R2.64], R5 ;  /* 0x0000000502007986 */ /* 0x000fe2000c101904 */
[----:B------:R-:W-:Y:S05]  /*01c0*/  EXIT ;  /* 0x000000000000794d */ /* 0x000fea0003800000 */
.L_x_1:
        /* <DEDUP_REMOVED lines=11> */
.L_x_48:


//--------------------- .text.globalizeLinksHorizontal --------------------------
	.section	.text.globalizeLinksHorizontal,"ax",@progbits
	.align	128
        .global         globalizeLinksHorizontal
        .type           globalizeLinksHorizontal,@function
        .size           globalizeLinksHorizontal,(.L_x_49 - globalizeLinksHorizontal)
        .other          globalizeLinksHorizontal,@"STO_CUDA_ENTRY STV_DEFAULT"
globalizeLinksHorizontal:
.text.globalizeLinksHorizontal:
[----:B------:R-:W-:Y:S01]  /*0000*/  LDC R1, c[0x0][0x37c] ;  /* 0x0000df00ff017b82 */ /* 0x000fe20000000800 */
[----:B------:R-:W0:Y:S01]  /*0010*/  S2R R0, SR_TID.Y ;  /* 0x0000000000007919 */ /* 0x000e220000002200 */
[----:B------:R-:W1:Y:S06]  /*0020*/  LDCU UR4, c[0x0][0x360] ;  /* 0x00006c00ff0477ac */ /* 0x000e6c0008000800 */
[----:B------:R-:W0:Y:S01]  /*0030*/  S2UR UR5, SR_CTAID.Y ;  /* 0x00000000000579c3 */ /* 0x000e220000002600 */
[----:B------:R-:W1:Y:S01]  /*0040*/  S2R R2, SR_TID.X ;  /* 0x0000000000027919 */ /* 0x000e620000002100 */
[----:B------:R-:W2:Y:S06]  /*0050*/  LDCU UR6, c[0x0][0x394] ;  /* 0x00007280ff0677ac */ /* 0x000eac0008000800 */
[----:B------:R-:W0:Y:S08]  /*0060*/  LDC R9, c[0x0][0x364] ;  /* 0x0000d900ff097b82 */ /* 0x000e300000000800 */
[----:B------:R-:W1:Y:S01]  /*0070*/  LDC.64 R4, c[0x0][0x388] ;  /* 0x0000e200ff047b82 */ /* 0x000e620000000a00 */
[----:B0-----:R-:W-:-:S05]  /*0080*/  IMAD R9, R9, UR5, R0 ;  /* 0x0000000509097c24 */ /* 0x001fca000f8e0200 */
[----:B--2---:R-:W-:Y:S01]  /*0090*/  ISETP.GE.U32.AND P0, PT, R9, UR6, PT ;  /* 0x0000000609007c0c */ /* 0x004fe2000bf06070 */
[--C-:B-1----:R-:W-:Y:S02]  /*00a0*/  IMAD R0, R4, UR4, R2.reuse ;  /* 0x0000000404007c24 */ /* 0x102fe4000f8e0202 */
[----:B------:R-:W-:-:S10]  /*00b0*/  IMAD R2, R5, UR4, R2 ;  /* 0x0000000405027c24 */ /* 0x000fd4000f8e0202 */
[----:B------:R-:W-:Y:S05]  /*00c0*/  @P0 EXIT ;  /* 0x000000000000094d */ /* 0x000fea0003800000 */
[----:B------:R-:W0:Y:S01]  /*00d0*/  LDCU UR6, c[0x0][0x390] ;  /* 0x00007200ff0677ac */ /* 0x000e220008000800 */
[----:B------:R-:W-:Y:S01]  /*00e0*/  BSSY.RECONVERGENT B0, `(.L_x_2) ;  /* 0x0000016000007945 */ /* 0x000fe20003800200 */
[----:B------:R-:W1:Y:S01]  /*00f0*/  LDCU.64 UR4, c[0x0][0x358] ;  /* 0x00006b00ff0477ac */ /* 0x000e620008000a00 */
[----:B0-----:R-:W-:-:S13]  /*0100*/  ISETP.GE.U32.AND P0, PT, R2, UR6, PT ;  /* 0x0000000602007c0c */ /* 0x001fda000bf06070 */
[----:B-1----:R-:W-:Y:S05]  /*0110*/  @P0 BRA `(.L_x_3) ;  /* 0x0000000000480947 */ /* 0x002fea0003800000 */
[----:B------:R-:W0:Y:S01]  /*0120*/  LDC.64 R6, c[0x0][0x380] ;  /* 0x0000e000ff067b82 */ /* 0x000e220000000a00 */
[----:B------:R-:W-:-:S04]  /*0130*/  IMAD R11, R9, UR6, R2 ;  /* 0x00000006090b7c24 */ /* 0x000fc8000f8e0202 */
[----:B0-----:R-:W-:-:S05]  /*0140*/  IMAD.WIDE.U32 R2, R11, 0x8, R6 ;  /* 0x000000080b027825 */ /* 0x001fca00078e0006 */
[----:B------:R-:W2:Y:S01]  /*0150*/  LDG.E.U16 R4, desc[UR4][R2.64+0x4] ;  /* 0x0000040402047981 */ /* 0x000ea2000c1e1500 */
[----:B------:R-:W-:Y:S01]  /*0160*/  BSSY.RECONVERGENT B1, `(.L_x_4) ;  /* 0x000000c000017945 */ /* 0x000fe20003800200 */
[----:B------:R-:W-:Y:S02]  /*0170*/  PRMT R13, RZ, 0x7610, R13 ;  /* 0x00007610ff0d7816 */ /* 0x000fe4000000000d */
[----:B--2---:R-:W-:-:S13]  /*0180*/  ISETP.NE.AND P0, PT, R4, RZ, PT ;  /* 0x000000ff0400720c */ /* 0x004fda0003f05270 */
[----:B------:R-:W-:Y:S05]  /*0190*/  @!P0 BRA `(.L_x_5) ;  /* 0x0000000000208947 */ /* 0x000fea0003800000 */
[----:B------:R-:W-:-:S07]  /*01a0*/  PRMT R13, R4, 0x7610, R13 ;  /* 0x00007610040d7816 */ /* 0x000fce000000000d */
.L_x_6:
[----:B------:R-:W-:-:S05]  /*01b0*/  LOP3.LUT R4, R13, 0xffff, RZ, 0xc0, !PT ;  /* 0x0000ffff0d047812 */ /* 0x000fca00078ec0ff */
[----:B------:R-:W-:-:S04]  /*01c0*/  IMAD.IADD R5, R11, 0x1, -R4 ;  /* 0x000000010b057824 */ /* 0x000fc800078e0a04 */
[----:B------:R-:W-:-:S06]  /*01d0*/  IMAD.WIDE.U32 R4, R5, 0x8, R6 ;  /* 0x0000000805047825 */ /* 0x000fcc00078e0006 */
[----:B------:R-:W2:Y:S02]  /*01e0*/  LDG.E.U16 R4, desc[UR4][R4.64+0x4] ;  /* 0x0000040404047981 */ /* 0x000ea4000c1e1500 */
[C---:B--2---:R-:W-:Y:S01]  /*01f0*/  ISETP.NE.AND P0, PT, R4.reuse, RZ, PT ;  /* 0x000000ff0400720c */ /* 0x044fe20003f05270 */
[----:B------:R-:W-:-:S12]  /*0200*/  IMAD.IADD R13, R4, 0x1, R13 ;  /* 0x00000001040d7824 */ /* 0x000fd800078e020d */
[----:B------:R-:W-:Y:S05]  /*0210*/  @P0 BRA `(.L_x_6) ;  /* 0xfffffffc00e40947 */ /* 0x000fea000383ffff */
.L_x_5:
[----:B------:R-:W-:Y:S05]  /*0220*/  BSYNC.RECONVERGENT B1 ;  /* 0x0000000000017941 */ /* 0x000fea0003800200 */
.L_x_4:
[----:B------:R0:W-:Y:S02]  /*0230*/  STG.E.U16 desc[UR4][R2.64+0x4], R13 ;  /* 0x0000040d02007986 */ /* 0x0001e4000c101504 */
.L_x_3:
[----:B------:R-:W-:Y:S05]  /*0240*/  BSYNC.RECONVERGENT B0 ;  /* 0x0000000000007941 */ /* 0x000fea0003800200 */
.L_x_2:
[----:B------:R-:W-:-:S13]  /*0250*/  ISETP.GE.U32.AND P0, PT, R0, UR6, PT ;  /* 0x0000000600007c0c */ /* 0x000fda000bf06070 */
[----:B------:R-:W-:Y:S05]  /*0260*/  @P0 EXIT ;  /* 0x000000000000094d */ /* 0x000fea0003800000 */
        /* <DEDUP_REMOVED lines=9> */
.L_x_9:
[----:B------:R-:W-:-:S05]  /*0300*/  LOP3.LUT R0, R11, 0xffff, RZ, 0xc0, !PT ;  /* 0x0000ffff0b007812 */ /* 0x000fca00078ec0ff */
[----:B------:R-:W-:-:S04]  /*0310*/  IMAD.IADD R5, R9, 0x1, R0 ;  /* 0x0000000109057824 */ /* 0x000fc800078e0200 */
[----:B------:R-:W-:-:S06]  /*0320*/  IMAD.WIDE.U32 R4, R5, 0x8, R6 ;  /* 0x0000000805047825 */ /* 0x000fcc00078e0006 */
[----:B------:R-:W2:Y:S02]  /*0330*/  LDG.E.U16 R4, desc[UR4][R4.64] ;  /* 0x0000000404047981 */ /* 0x000ea4000c1e1500 */
[C---:B--2---:R-:W-:Y:S01]  /*0340*/  ISETP.NE.AND P0, PT, R4.reuse, RZ, PT ;  /* 0x000000ff0400720c */ /* 0x044fe20003f05270 */
[----:B------:R-:W-:-:S12]  /*0350*/  IMAD.IADD R11, R4, 0x1, R11 ;  /* 0x00000001040b7824 */ /* 0x000fd800078e020b */
[----:B------:R-:W-:Y:S05]  /*0360*/  @P0 BRA `(.L_x_9) ;  /* 0xfffffffc00e40947 */ /* 0x000fea000383ffff */
.L_x_8:
[----:B------:R-:W-:Y:S05]  /*0370*/  BSYNC.RECONVERGENT B0 ;  /* 0x0000000000007941 */ /* 0x000fea0003800200 */
.L_x_7:
[----:B------:R-:W-:Y:S01]  /*0380*/  STG.E.U16 desc[UR4][R2.64], R11 ;  /* 0x0000000b02007986 */ /* 0x000fe2000c101504 */
[----:B------:R-:W-:Y:S05]  /*0390*/  EXIT ;  /* 0x000000000000794d */ /* 0x000fea0003800000 */
.L_x_10:
        /* <DEDUP_REMOVED lines=14> */
.L_x_49:


//--------------------- .text.globalizeLinksVertical --------------------------
	.section	.text.globalizeLinksVertical,"ax",@progbits
	.align	128
        .global         globalizeLinksVertical
        .type           globalizeLinksVertical,@function
        .size           globalizeLinksVertical,(.L_x_50 - globalizeLinksVertical)
        .other          globalizeLinksVertical,@"STO_CUDA_ENTRY STV_DEFAULT"
globalizeLinksVertical:
.text.globalizeLinksVertical:
[----:B------:R-:W-:Y:S01]  /*0000*/  LDC R1, c[0x0][0x37c] ;  /* 0x0000df00ff017b82 */ /* 0x000fe20000000800 */
[----:B------:R-:W0:Y:S07]  /*0010*/  S2R R0, SR_TID.Y ;  /* 0x0000000000007919 */ /* 0x000e2e0000002200 */
[----:B------:R-:W0:Y:S01]  /*0020*/  LDC R3, c[0x0][0x388] ;  /* 0x0000e200ff037b82 */ /* 0x000e220000000800 */
[----:B------:R-:W0:Y:S01]  /*0030*/  LDCU UR4, c[0x0][0x364] ;  /* 0x00006c80ff0477ac */ /* 0x000e220008000800 */
[----:B------:R-:W1:Y:S01]  /*0040*/  S2R R8, SR_TID.X ;  /* 0x0000000000087919 */ /* 0x000e620000002100 */
[----:B------:R-:W2:Y:S01]  /*0050*/  LDCU.64 UR6, c[0x0][0x390] ;  /* 0x00007200ff0677ac */ /* 0x000ea20008000a00 */
[----:B0-----:R-:W-:-:S05]  /*0060*/  IMAD R0, R3, UR4, R0 ;  /* 0x0000000403007c24 */ /* 0x001fca000f8e0200 */
[----:B--2---:R-:W-:-:S04]  /*0070*/  ISETP.GE.U32.AND P0, PT, R0, UR7, PT ;  /* 0x0000000700007c0c */ /* 0x004fc8000bf06070 */
[----:B-1----:R-:W-:-:S13]  /*0080*/  ISETP.GE.U32.OR P0, PT, R8, UR6, P0 ;  /* 0x0000000608007c0c */ /* 0x002fda0008706470 */
[----:B------:R-:W-:Y:S05]  /*0090*/  @P0 EXIT ;  /* 0x000000000000094d */ /* 0x000fea0003800000 */
[----:B------:R-:W0:Y:S01]  /*00a0*/  LDC.64 R6, c[0x0][0x380] ;  /* 0x0000e000ff067b82 */ /* 0x000e220000000a00 */
[----:B------:R-:W1:Y:S01]  /*00b0*/  LDCU.64 UR4, c[0x0][0x358] ;  /* 0x00006b00ff0477ac */ /* 0x000e620008000a00 */
[----:B------:R-:W-:-:S04]  /*00c0*/  IMAD R3, R0, UR6, R8 ;  /* 0x0000000600037c24 */ /* 0x000fc8000f8e0208 */
[----:B0-----:R-:W-:-:S05]  /*00d0*/  IMAD.WIDE.U32 R2, R3, 0x8, R6 ;  /* 0x0000000803027825 */ /* 0x001fca00078e0006 */
[----:B-1----:R-:W2:Y:S01]  /*00e0*/  LDG.E.U16 R4, desc[UR4][R2.64+0x2] ;  /* 0x0000020402047981 */ /* 0x002ea2000c1e1500 */
[----:B------:R-:W-:Y:S01]  /*00f0*/  BSSY.RECONVERGENT B0, `(.L_x_11) ;  /* 0x000000d000007945 */ /* 0x000fe20003800200 */
[----:B------:R-:W-:Y:S02]  /*0100*/  PRMT R9, RZ, 0x7610, R9 ;  /* 0x00007610ff097816 */ /* 0x000fe40000000009 */
[----:B--2---:R-:W-:-:S13]  /*0110*/  ISETP.NE.AND P0, PT, R4, RZ, PT ;  /* 0x000000ff0400720c */ /* 0x004fda0003f05270 */
[----:B------:R-:W-:Y:S05]  /*0120*/  @!P0 BRA `(.L_x_12) ;  /* 0x0000000000248947 */ /* 0x000fea0003800000 */
[----:B------:R-:W-:-:S07]  /*0130*/  PRMT R9, R4, 0x7610, R9 ;  /* 0x0000761004097816 */ /* 0x000fce0000000009 */
.L_x_13:
[----:B------:R-:W-:-:S05]  /*0140*/  LOP3.LUT R5, R9, 0xffff, RZ, 0xc0, !PT ;  /* 0x0000ffff09057812 */ /* 0x000fca00078ec0ff */
[----:B------:R-:W-:-:S04]  /*0150*/  IMAD.IADD R5, R0, 0x1, R5 ;  /* 0x0000000100057824 */ /* 0x000fc800078e0205 */
[----:B------:R-:W-:-:S04]  /*0160*/  IMAD R5, R5, UR6, R8 ;  /* 0x0000000605057c24 */ /* 0x000fc8000f8e0208 */
[----:B------:R-:W-:-:S06]  /*0170*/  IMAD.WIDE.U32 R4, R5, 0x8, R6 ;  /* 0x0000000805047825 */ /* 0x000fcc00078e0006 */
[----:B------:R-:W2:Y:S02]  /*0180*/  LDG.E.U16 R4, desc[UR4][R4.64+0x2] ;  /* 0x0000020404047981 */ /* 0x000ea4000c1e1500 */
[C---:B--2---:R-:W-:Y:S01]  /*0190*/  ISETP.NE.AND P0, PT, R4.reuse, RZ, PT ;  /* 0x000000ff0400720c */ /* 0x044fe20003f05270 */
[----:B------:R-:W-:-:S12]  /*01a0*/  IMAD.IADD R9, R4, 0x1, R9 ;  /* 0x0000000104097824 */ /* 0x000fd800078e0209 */
[----:B------:R-:W-:Y:S05]  /*01b0*/  @P0 BRA `(.L_x_13) ;  /* 0xfffffffc00e00947 */ /* 0x000fea000383ffff */
.L_x_12:
[----:B------:R-:W-:Y:S05]  /*01c0*/  BSYNC.RECONVERGENT B0 ;  /* 0x0000000000007941 */ /* 0x000fea0003800200 */
.L_x_11:
[----:B------:R-:W-:Y:S01]  /*01d0*/  STG.E.U16 desc[UR4][R2.64+0x2], R9 ;  /* 0x0000020902007986 */ /* 0x000fe2000c101504 */
[----:B------:R-:W-:Y:S05]  /*01e0*/  EXIT ;  /* 0x000000000000794d */ /* 0x000fea0003800000 */
.L_x_14:
        /* <DEDUP_REMOVED lines=9> */
.L_x_50:


//--------------------- .text.labelWithSharedLinks --------------------------
	.section	.text.labelWithSharedLinks,"ax",@progbits
	.align	128
        .global         labelWithSharedLinks
        .type           labelWithSharedLinks,@function
        .size           labelWithSharedLinks,(.L_x_51 - labelWithSharedLinks)
        .other          labelWithSharedLinks,@"STO_CUDA_ENTRY STV_DEFAULT"
labelWithSharedLinks:
.text.labelWithSharedLinks:
[----:B------:R-:W-:Y:S01]  /*0000*/  LDC R1, c[0x0][0x37c] ;  /* 0x0000df00ff017b82 */ /* 0x000fe20000000800 */
[----:B------:R-:W0:Y:S07]  /*0010*/  S2R R5, SR_TID.Y ;  /* 0x0000000000057919 */ /* 0x000e2e0000002200 */
[----:B------:R-:W1:Y:S01]  /*0020*/  LDC R0, c[0x0][0x360] ;  /* 0x0000d800ff007b82 */ /* 0x000e620000000800 */
[----:B------:R-:W1:Y:S07]  /*0030*/  S2R R7, SR_TID.X ;  /* 0x0000000000077919 */ /* 0x000e6e0000002100 */
[----:B------:R-:W0:Y:S08]  /*0040*/  S2UR UR5, SR_CTAID.Y ;  /* 0x00000000000579c3 */ /* 0x000e300000002600 */
[----:B------:R-:W0:Y:S08]  /*0050*/  LDC R2, c[0x0][0x364] ;  /* 0x0000d900ff027b82 */ /* 0x000e300000000800 */
[----:B------:R-:W1:Y:S08]  /*0060*/  S2UR UR4, SR_CTAID.X ;  /* 0x00000000000479c3 */ /* 0x000e700000002500 */
[----:B------:R-:W2:Y:S01]  /*0070*/  LDC.64 R12, c[0x0][0x3a8] ;  /* 0x0000ea00ff0c7b82 */ /* 0x000ea20000000a00 */
[----:B0-----:R-:W-:-:S02]  /*0080*/  IMAD R9, R2, UR5, R5 ;  /* 0x0000000502097c24 */ /* 0x001fc4000f8e0205 */
[----:B-1----:R-:W-:-:S03]  /*0090*/  IMAD R11, R0, UR4, R7 ;  /* 0x00000004000b7c24 */ /* 0x002fc6000f8e0207 */
[----:B--2---:R-:W-:-:S04]  /*00a0*/  ISETP.GE.U32.AND P0, PT, R9, R13, PT ;  /* 0x0000000d0900720c */ /* 0x004fc80003f06070 */
[----:B------:R-:W-:-:S13]  /*00b0*/  ISETP.GE.U32.OR P0, PT, R11, R12, P0 ;  /* 0x0000000c0b00720c */ /* 0x000fda0000706470 */
[----:B------:R-:W-:Y:S05]  /*00c0*/  @P0 EXIT ;  /* 0x000000000000094d */ /* 0x000fea0003800000 */
[----:B------:R-:W0:Y:S01]  /*00d0*/  LDCU.128 UR8, c[0x0][0x390] ;  /* 0x00007200ff0877ac */ /* 0x000e220008000c00 */
[----:B------:R-:W-:Y:S01]  /*00e0*/  IMAD R3, R9, R12, R11 ;  /* 0x0000000c09037224 */ /* 0x000fe200078e020b */
[----:B------:R-:W1:Y:S01]  /*00f0*/  S2R R17, SR_CgaCtaId ;  /* 0x0000000000117919 */ /* 0x000e620000008800 */
[----:B------:R-:W-:Y:S01]  /*0100*/  VIADD R0, R12, 0xffffffff ;  /* 0xffffffff0c007836 */ /* 0x000fe20000000000 */
[----:B------:R-:W2:Y:S01]  /*0110*/  LDCU.64 UR6, c[0x0][0x3a0] ;  /* 0x00007400ff0677ac */ /* 0x000ea20008000a00 */
[----:B------:R-:W-:Y:S01]  /*0120*/  MOV R8, 0x400 ;  /* 0x0000040000087802 */ /* 0x000fe20000000f00 */
[----:B------:R-:W3:Y:S02]  /*0130*/  LDCU.64 UR4, c[0x0][0x358] ;  /* 0x00006b00ff0477ac */ /* 0x000ee40008000a00 */
[----:B------:R-:W-:Y:S01]  /*0140*/  ISETP.GE.U32.AND P3, PT, R11, R0, PT ;  /* 0x000000000b00720c */ /* 0x000fe20003f66070 */
[----:B------:R-:W-:Y:S01]  /*0150*/  VIADD R0, R13, 0xffffffff ;  /* 0xffffffff0d007836 */ /* 0x000fe20000000000 */
[----:B0-----:R-:W-:-:S02]  /*0160*/  IADD3 R14, P0, PT, R3, UR8, RZ ;  /* 0x00000008030e7c10 */ /* 0x001fc4000ff1e0ff */
[C---:B------:R-:W-:Y:S02]  /*0170*/  IADD3 R18, P1, PT, R3.reuse, UR10, RZ ;  /* 0x0000000a03127c10 */ /* 0x040fe4000ff3e0ff */
[----:B--2---:R-:W-:Y:S01]  /*0180*/  IADD3 R20, P2, PT, R3, UR6, RZ ;  /* 0x0000000603147c10 */ /* 0x004fe2000ff5e0ff */
[----:B------:R-:W-:Y:S01]  /*0190*/  IMAD.X R15, RZ, RZ, UR9, P0 ;  /* 0x00000009ff0f7e24 */ /* 0x000fe200080e06ff */
[----:B------:R-:W-:Y:S01]  /*01a0*/  ISETP.GE.U32.AND P0, PT, R9, R0, PT ;  /* 0x000000000900720c */ /* 0x000fe20003f06070 */
[----:B------:R-:W-:Y:S02]  /*01b0*/  IMAD.X R19, RZ, RZ, UR11, P1 ;  /* 0x0000000bff137e24 */ /* 0x000fe400088e06ff */
[----:B------:R-:W-:Y:S01]  /*01c0*/  IMAD.X R21, RZ, RZ, UR7, P2 ;  /* 0x00000007ff157e24 */ /* 0x000fe200090e06ff */
[----:B---3--:R0:W5:Y:S04]  /*01d0*/  LDG.E.U8 R0, desc[UR4][R14.64] ;  /* 0x000000040e007981 */ /* 0x008168000c1e1100 */
[----:B------:R0:W5:Y:S01]  /*01e0*/  LDG.E.U8 R2, desc[UR4][R18.64] ;  /* 0x0000000412027981 */ /* 0x000162000c1e1100 */
[----:B------:R-:W-:Y:S01]  /*01f0*/  BSSY.RECONVERGENT B0, `(.L_x_15) ;  /* 0x000002d000007945 */ /* 0x000fe20003800200 */
[----:B-1----:R-:W-:-:S02]  /*0200*/  LEA R8, R17, R8, 0x18 ;  /* 0x0000000811087211 */ /* 0x002fc400078ec0ff */
[----:B------:R0:W5:Y:S01]  /*0210*/  LDG.E.U8 R4, desc[UR4][R20.64] ;  /* 0x0000000414047981 */ /* 0x000162000c1e1100 */
[----:B------:R-:W-:Y:S02]  /*0220*/  ISETP.NE.AND P1, PT, R11, RZ, PT ;  /* 0x000000ff0b00720c */ /* 0x000fe40003f25270 */
[----:B------:R-:W-:Y:S02]  /*0230*/  ISETP.NE.AND P2, PT, R9, RZ, PT ;  /* 0x000000ff0900720c */ /* 0x000fe40003f45270 */
[----:B------:R-:W-:Y:S02]  /*0240*/  PRMT R10, RZ, 0x7610, R10 ;  /* 0x00007610ff0a7816 */ /* 0x000fe4000000000a */
[----:B------:R-:W-:Y:S02]  /*0250*/  PRMT R13, RZ, 0x7610, R13 ;  /* 0x00007610ff0d7816 */ /* 0x000fe4000000000d */
[----:B------:R-:W-:Y:S02]  /*0260*/  PRMT R17, RZ, 0x7610, R17 ;  /* 0x00007610ff117816 */ /* 0x000fe40000000011 */
[----:B------:R-:W-:Y:S01]  /*0270*/  PRMT R16, RZ, 0x7610, R16 ;  /* 0x00007610ff107816 */ /* 0x000fe20000000010 */
[----:B0-----:R-:W-:Y:S06]  /*0280*/  @P3 BRA `(.L_x_16) ;  /* 0x00000000008c3947 */ /* 0x001fec0003800000 */
[----:B------:R-:W-:-:S05]  /*0290*/  VIADD R20, R3, 0x1 ;  /* 0x0000000103147836 */ /* 0x000fca0000000000 */
[----:B------:R-:W-:-:S05]  /*02a0*/  IADD3 R14, P3, PT, R20, UR8, RZ ;  /* 0x00000008140e7c10 */ /* 0x000fca000ff7e0ff */
[----:B------:R-:W-:-:S05]  /*02b0*/  IMAD.X R15, RZ, RZ, UR9, P3 ;  /* 0x00000009ff0f7e24 */ /* 0x000fca00098e06ff */
[----:B------:R-:W2:Y:S02]  /*02c0*/  LDG.E.U8 R6, desc[UR4][R14.64] ;  /* 0x000000040e067981 */ /* 0x000ea4000c1e1100 */
[CC--:B--2--5:R-:W-:Y:S02]  /*02d0*/  VIMNMX.U16x2 R18, PT, PT, R6.reuse, R0.reuse, PT ;  /* 0x0000000006127248 */ /* 0x0e4fe40003fe0200 */
[----:B------:R-:W-:-:S03]  /*02e0*/  VIMNMX.U16x2 R6, PT, PT, R6, R0, !PT ;  /* 0x0000000006067248 */ /* 0x000fc60007fe0200 */
[----:B------:R-:W-:-:S05]  /*02f0*/  IMAD.MOV R18, RZ, RZ, -R18 ;  /* 0x000000ffff127224 */ /* 0x000fca00078e0a12 */
[----:B------:R-:W-:-:S05]  /*0300*/  PRMT R19, R18, 0x7710, RZ ;  /* 0x0000771012137816 */ /* 0x000fca00000000ff */
[----:B------:R-:W-:-:S05]  /*0310*/  IMAD.IADD R6, R6, 0x1, R19 ;  /* 0x0000000106067824 */ /* 0x000fca00078e0213 */
[----:B------:R-:W-:-:S04]  /*0320*/  LOP3.LUT R6, R6, 0xffff, RZ, 0xc0, !PT ;  /* 0x0000ffff06067812 */ /* 0x000fc800078ec0ff */
[----:B------:R-:W-:-:S13]  /*0330*/  ISETP.GT.U32.AND P3, PT, R6, 0x13, PT ;  /* 0x000000130600780c */ /* 0x000fda0003f64070 */
[----:B------:R-:W-:Y:S05]  /*0340*/  @P3 BRA `(.L_x_16) ;  /* 0x00000000005c3947 */ /* 0x000fea0003800000 */
[----:B------:R-:W-:-:S05]  /*0350*/  IADD3 R18, P3, PT, R20, UR10, RZ ;  /* 0x0000000a14127c10 */ /* 0x000fca000ff7e0ff */
[----:B------:R-:W-:-:S05]  /*0360*/  IMAD.X R19, RZ, RZ, UR11, P3 ;  /* 0x0000000bff137e24 */ /* 0x000fca00098e06ff */
[----:B------:R-:W2:Y:S01]  /*0370*/  LDG.E.U8 R6, desc[UR4][R18.64] ;  /* 0x0000000412067981 */ /* 0x000ea2000c1e1100 */
[----:B------:R-:W-:-:S05]  /*0380*/  IADD3 R14, P3, PT, R20, UR6, RZ ;  /* 0x00000006140e7c10 */ /* 0x000fca000ff7e0ff */
[----:B------:R-:W-:-:S05]  /*0390*/  IMAD.X R15, RZ, RZ, UR7, P3 ;  /* 0x00000007ff0f7e24 */ /* 0x000fca00098e06ff */
[----:B------:R-:W3:Y:S01]  /*03a0*/  LDG.E.U8 R14, desc[UR4][R14.64] ;  /* 0x000000040e0e7981 */ /* 0x000ee2000c1e1100 */
[CC--:B--2---:R-:W-:Y:S02]  /*03b0*/  VIMNMX.U16x2 R20, PT, PT, R6.reuse, R2.reuse, PT ;  /* 0x0000000206147248 */ /* 0x0c4fe40003fe0200 */
[----:B------:R-:W-:-:S03]  /*03c0*/  VIMNMX.U16x2 R6, PT, PT, R6, R2, !PT ;  /* 0x0000000206067248 */ /* 0x000fc60007fe0200 */
[----:B------:R-:W-:-:S05]  /*03d0*/  IMAD.MOV R20, RZ, RZ, -R20 ;  /* 0x000000ffff147224 */ /* 0x000fca00078e0a14 */
[----:B------:R-:W-:-:S05]  /*03e0*/  PRMT R21, R20, 0x7710, RZ ;  /* 0x0000771014157816 */ /* 0x000fca00000000ff */
[----:B------:R-:W-:-:S05]  /*03f0*/  IMAD.IADD R6, R6, 0x1, R21 ;  /* 0x0000000106067824 */ /* 0x000fca00078e0215 */
[----:B------:R-:W-:-:S04]  /*0400*/  LOP3.LUT R6, R6, 0xffff, RZ, 0xc0, !PT ;  /* 0x0000ffff06067812 */ /* 0x000fc800078ec0ff */
[----:B------:R-:W-:-:S13]  /*0410*/  ISETP.GT.U32.AND P3, PT, R6, 0x13, PT ;  /* 0x000000130600780c */ /* 0x000fda0003f64070 */
[CC--:B---3--:R-:W-:Y:S02]  /*0420*/  @!P3 VIMNMX.U16x2 R6, PT, PT, R14.reuse, R4.reuse, PT ;  /* 0x000000040e06b248 */ /* 0x0c8fe40003fe0200 */
[----:B------:R-:W-:-:S03]  /*0430*/  @!P3 VIMNMX.U16x2 R14, PT, PT, R14, R4, !PT ;  /* 0x000000040e0eb248 */ /* 0x000fc60007fe0200 */
[--C-:B------:R-:W-:Y:S01]  /*0440*/  @!P3 IMAD.MOV R15, RZ, RZ, -R6.reuse ;  /* 0x000000ffff0fb224 */ /* 0x100fe200078e0a06 */
[----:B------:R-:W-:-:S04]  /*0450*/  @!P3 PRMT R6, R14, 0x7610, R6 ;  /* 0x000076100e06b816 */ /* 0x000fc80000000006 */
[----:B------:R-:W-:-:S05]  /*0460*/  @!P3 PRMT R15, R15, 0x7710, RZ ;  /* 0x000077100f0fb816 */ /* 0x000fca00000000ff */
[----:B------:R-:W-:-:S05]  /*0470*/  @!P3 IMAD.IADD R6, R6, 0x1, R15 ;  /* 0x000000010606b824 */ /* 0x000fca00078e020f */
[----:B------:R-:W-:-:S04]  /*0480*/  @!P3 LOP3.LUT R6, R6, 0xffff, RZ, 0xc0, !PT ;  /* 0x0000ffff0606b812 */ /* 0x000fc800078ec0ff */
[----:B------:R-:W-:-:S04]  /*0490*/  @!P3 ISETP.GE.U32.AND P4, PT, R6, 0x14, PT ;  /* 0x000000140600b80c */ /* 0x000fc80003f86070 */
[----:B------:R-:W-:-:S04]  /*04a0*/  @!P3 SEL R6, RZ, 0x1, P4 ;  /* 0x00000001ff06b807 */ /* 0x000fc80002000000 */
[----:B------:R-:W-:-:S07]  /*04b0*/  @!P3 PRMT R16, R6, 0x7610, R16 ;  /* 0x000076100610b816 */ /* 0x000fce0000000010 */
.L_x_16:
[----:B------:R-:W-:Y:S05]  /*04c0*/  BSYNC.RECONVERGENT B0 ;  /* 0x0000000000007941 */ /* 0x000fea0003800200 */
.L_x_15:
[----:B------:R-:W-:Y:S04]  /*04d0*/  BSSY.RECONVERGENT B0, `(.L_x_17) ;  /* 0x0000025000007945 */ /* 0x000fe80003800200 */
[----:B------:R-:W-:Y:S05]  /*04e0*/  @!P1 BRA `(.L_x_18) ;  /* 0x00000000008c9947 */ /* 0x000fea0003800000 */
        /* <DEDUP_REMOVED lines=35> */
.L_x_18:
[----:B------:R-:W-:Y:S05]  /*0720*/  BSYNC.RECONVERGENT B0 ;  /* 0x0000000000007941 */ /* 0x000fea0003800200 */
.L_x_17:
[----:B------:R-:W-:Y:S04]  /*0730*/  BSSY.RECONVERGENT B0, `(.L_x_19) ;  /* 0x0000025000007945 */ /* 0x000fe80003800200 */
[----:B------:R-:W-:Y:S05]  /*0740*/  @P0 BRA `(.L_x_20) ;  /* 0x00000000008c0947 */ /* 0x000fea0003800000 */
[----:B------:R-:W-:-:S05]  /*0750*/  IMAD.IADD R20, R3, 0x1, R12 ;  /* 0x0000000103147824 */ /* 0x000fca00078e020c */
        /* <DEDUP_REMOVED lines=34> */
.L_x_20:
[----:B------:R-:W-:Y:S05]  /*0980*/  BSYNC.RECONVERGENT B0 ;  /* 0x0000000000007941 */ /* 0x000fea0003800200 */
.L_x_19:
[----:B------:R-:W-:Y:S04]  /*0990*/  BSSY.RECONVERGENT B0, `(.L_x_21) ;  /* 0x0000026000007945 */ /* 0x000fe80003800200 */
[----:B------:R-:W-:Y:S05]  /*09a0*/  @!P2 BRA `(.L_x_22) ;  /* 0x000000000090a947 */ /* 0x000fea0003800000 */
[----:B------:R-:W-:-:S04]  /*09b0*/  IMAD R12, R9, R12, -R12 ;  /* 0x0000000c090c7224 */ /* 0x000fc800078e0a0c */
[----:B------:R-:W-:-:S05]  /*09c0*/  IMAD.IADD R12, R11, 0x1, R12 ;  /* 0x000000010b0c7824 */ /* 0x000fca00078e020c */
[----:B------:R-:W-:-:S05]  /*09d0*/  IADD3 R14, P0, PT, R12, UR8, RZ ;  /* 0x000000080c0e7c10 */ /* 0x000fca000ff1e0ff */
[----:B------:R-:W-:-:S05]  /*09e0*/  IMAD.X R15, RZ, RZ, UR9, P0 ;  /* 0x00000009ff0f7e24 */ /* 0x000fca00080e06ff */
[----:B------:R-:W2:Y:S01]  /*09f0*/  LDG.E.U8 R6, desc[UR4][R14.64] ;  /* 0x000000040e067981 */ /* 0x000ea2000c1e1100 */
[C---:B------:R-:W-:Y:S02]  /*0a00*/  IADD3 R20, P1, PT, R12.reuse, UR10, RZ ;  /* 0x0000000a0c147c10 */ /* 0x040fe4000ff3e0ff */
[----:B------:R-:W-:-:S03]  /*0a10*/  IADD3 R18, P2, PT, R12, UR6, RZ ;  /* 0x000000060c127c10 */ /* 0x000fc6000ff5e0ff */
[----:B------:R-:W-:Y:S02]  /*0a20*/  IMAD.X R21, RZ, RZ, UR11, P1 ;  /* 0x0000000bff157e24 */ /* 0x000fe400088e06ff */
[----:B------:R-:W-:Y:S01]  /*0a30*/  IMAD.X R19, RZ, RZ, UR7, P2 ;  /* 0x00000007ff137e24 */ /* 0x000fe200090e06ff */
        /* <DEDUP_REMOVED lines=8> */
[----:B------:R-:W2:Y:S04]  /*0ac0*/  LDG.E.U8 R0, desc[UR4][R20.64] ;  /* 0x0000000414007981 */ /* 0x000ea8000c1e1100 */
        /* <DEDUP_REMOVED lines=18> */
.L_x_22:
[----:B------:R-:W-:Y:S05]  /*0bf0*/  BSYNC.RECONVERGENT B0 ;  /* 0x0000000000007941 */ /* 0x000fea0003800200 */
.L_x_21:
[C---:B-----5:R-:W-:Y:S02]  /*0c00*/  LOP3.LUT R4, R16.reuse, 0xffff, RZ, 0xc0, !PT ;  /* 0x0000ffff10047812 */ /* 0x060fe400078ec0ff */
[----:B------:R-:W-:Y:S02]  /*0c10*/  LOP3.LUT R0, R13, 0xffff, RZ, 0xc0, !PT ;  /* 0x0000ffff0d007812 */ /* 0x000fe400078ec0ff */
[----:B------:R-:W-:Y:S01]  /*0c20*/  PRMT R14, R16, 0x5410, R13 ;  /* 0x00005410100e7816 */ /* 0x000fe2000000000d */
[----:B------:R-:W-:Y:S01]  /*0c30*/  IMAD.IADD R2, R4, 0x1, R7 ;  /* 0x0000000104027824 */ /* 0x000fe200078e0207 */
[----:B------:R-:W-:Y:S01]  /*0c40*/  PRMT R15, R10, 0x5410, R17 ;  /* 0x000054100a0f7816 */ /* 0x000fe20000000011 */
[----:B------:R-:W-:Y:S01]  /*0c50*/  IMAD.IADD R21, R0, 0x1, R5 ;  /* 0x0000000100157824 */ /* 0x000fe200078e0205 */
[----:B------:R-:W-:Y:S01]  /*0c60*/  LOP3.LUT R6, R10, 0xffff, RZ, 0xc0, !PT ;  /* 0x0000ffff0a067812 */ /* 0x000fe200078ec0ff */
[--C-:B------:R-:W-:Y:S01]  /*0c70*/  IMAD R0, R5, 0x108, R8.reuse ;  /* 0x0000010805007824 */ /* 0x100fe200078e0208 */
[----:B------:R-:W-:Y:S01]  /*0c80*/  ISETP.GT.U32.AND P0, PT, R2, 0x1f, PT ;  /* 0x0000001f0200780c */ /* 0x000fe20003f04070 */
[----:B------:R-:W-:Y:S01]  /*0c90*/  IMAD R8, R7, 0x8, R8 ;  /* 0x0000000807087824 */ /* 0x000fe200078e0208 */
[----:B------:R-:W-:Y:S01]  /*0ca0*/  LOP3.LUT R12, R17, 0xffff, RZ, 0xc0, !PT ;  /* 0x0000ffff110c7812 */ /* 0x000fe200078ec0ff */
[C---:B------:R-:W-:Y:S01]  /*0cb0*/  IMAD R2, R7.reuse, 0x8, R0 ;  /* 0x0000000807027824 */ /* 0x040fe200078e0200 */
[----:B------:R-:W-:-:S02]  /*0cc0*/  ISETP.GE.U32.AND P2, PT, R7, R6, PT ;  /* 0x000000060700720c */ /* 0x000fc40003f46070 */
[----:B------:R-:W-:Y:S02]  /*0cd0*/  ISETP.GE.U32.AND P3, PT, R5, R12, PT ;  /* 0x0000000c0500720c */ /* 0x000fe40003f66070 */
[----:B------:R-:W-:Y:S01]  /*0ce0*/  STS.64 [R2], R14 ;  /* 0x0000000e02007388 */ /* 0x000fe20000000a00 */
[----:B------:R-:W-:Y:S01]  /*0cf0*/  BAR.SYNC.DEFER_BLOCKING 0x0 ;  /* 0x0000000000007b1d */ /* 0x000fe20000010000 */
[----:B------:R-:W-:-:S03]  /*0d00*/  ISETP.GT.U32.AND P1, PT, R21, 0x1f, PT ;  /* 0x0000001f1500780c */ /* 0x000fc60003f24070 */
[----:B------:R-:W-:-:S04]  /*0d10*/  @!P0 IMAD R4, R4, 0x8, R2 ;  /* 0x0000000804048824 */ /* 0x000fc800078e0202 */
[----:B------:R-:W-:Y:S02]  /*0d20*/  @P2 IMAD.IADD R9, R7, 0x1, -R6 ;  /* 0x0000000107092824 */ /* 0x000fe400078e0a06 */
[----:B------:R-:W-:Y:S02]  /*0d30*/  @P3 IMAD.IADD R19, R5, 0x1, -R12 ;  /* 0x0000000105133824 */ /* 0x000fe400078e0a0c */
[----:B------:R-:W-:Y:S02]  /*0d40*/  @P2 IMAD R11, R9, 0x8, R0 ;  /* 0x00000008090b2824 */ /* 0x000fe400078e0200 */
[--C-:B------:R-:W-:Y:S02]  /*0d50*/  @P3 IMAD R20, R19, 0x108, R8.reuse ;  /* 0x0000010813143824 */ /* 0x100fe400078e0208 */
[----:B------:R-:W-:Y:S01]  /*0d60*/  @!P1 IMAD R19, R21, 0x108, R8 ;  /* 0x0000010815139824 */ /* 0x000fe200078e0208 */
[----:B------:R-:W0:Y:S04]  /*0d70*/  @!P0 LDS.U16 R9, [R4] ;  /* 0x0000000004098984 */ /* 0x000e280000000400 */
[----:B------:R-:W1:Y:S04]  /*0d80*/  @P2 LDS.U16 R11, [R11+0x4] ;  /* 0x000004000b0b2984 */ /* 0x000e680000000400 */
[----:B------:R-:W2:Y:S04]  /*0d90*/  @P3 LDS.U16 R18, [R20+0x6] ;  /* 0x0000060014123984 */ /* 0x000ea80000000400 */
[----:B------:R-:W3:Y:S01]  /*0da0*/  @!P1 LDS.U16 R6, [R19+0x2] ;  /* 0x0000020013069984 */ /* 0x000ee20000000400 */
[----:B0-----:R-:W-:-:S02]  /*0db0*/  @!P0 IMAD.IADD R9, R16, 0x1, R9 ;  /* 0x0000000110098824 */ /* 0x001fc400078e0209 */
[----:B-1----:R-:W-:-:S03]  /*0dc0*/  @P2 IMAD.IADD R12, R10, 0x1, R11 ;  /* 0x000000010a0c2824 */ /* 0x002fc600078e020b */
[----:B------:R-:W-:Y:S01]  /*0dd0*/  @!P0 PRMT R16, R9, 0x7610, R16 ;  /* 0x0000761009108816 */ /* 0x000fe20000000010 */
[----:B--2---:R-:W-:Y:S01]  /*0de0*/  @P3 IMAD.IADD R18, R17, 0x1, R18 ;  /* 0x0000000111123824 */ /* 0x004fe200078e0212 */
[----:B------:R-:W-:Y:S02]  /*0df0*/  @P2 PRMT R10, R12, 0x7610, R10 ;  /* 0x000076100c0a2816 */ /* 0x000fe4000000000a */
[----:B------:R-:W-:Y:S01]  /*0e00*/  LOP3.LUT R4, R16, 0xffff, RZ, 0xc0, !PT ;  /* 0x0000ffff10047812 */ /* 0x000fe200078ec0ff */
[----:B---3--:R-:W-:Y:S01]  /*0e10*/  @!P1 IMAD.IADD R6, R13, 0x1, R6 ;  /* 0x000000010d069824 */ /* 0x008fe200078e0206 */
[----:B------:R-:W-:Y:S02]  /*0e20*/  @P3 PRMT R17, R18, 0x7610, R17 ;  /* 0x0000761012113816 */ /* 0x000fe40000000011 */
[----:B------:R-:W-:Y:S01]  /*0e30*/  LOP3.LUT R12, R10, 0xffff, RZ, 0xc0, !PT ;  /* 0x0000ffff0a0c7812 */ /* 0x000fe200078ec0ff */
[----:B------:R-:W-:Y:S01]  /*0e40*/  IMAD.IADD R9, R4, 0x1, R7 ;  /* 0x0000000104097824 */ /* 0x000fe200078e0207 */
[----:B------:R-:W-:-:S02]  /*0e50*/  @!P1 PRMT R13, R6, 0x7610, R13 ;  /* 0x00007610060d9816 */ /* 0x000fc4000000000d */
[----:B------:R-:W-:Y:S02]  /*0e60*/  PRMT R15, R10, 0x5410, R17 ;  /* 0x000054100a0f7816 */ /* 0x000fe40000000011 */
[----:B------:R-:W-:Y:S02]  /*0e70*/  PRMT R14, R16, 0x5410, R13 ;  /* 0x00005410100e7816 */ /* 0x000fe4000000000d */
[----:B------:R-:W-:Y:S02]  /*0e80*/  LOP3.LUT R6, R13, 0xffff, RZ, 0xc0, !PT ;  /* 0x0000ffff0d067812 */ /* 0x000fe400078ec0ff */
[----:B------:R-:W-:Y:S01]  /*0e90*/  LOP3.LUT R18, R17, 0xffff, RZ, 0xc0, !PT ;  /* 0x0000ffff11127812 */ /* 0x000fe200078ec0ff */
[----:B------:R-:W-:Y:S01]  /*0ea0*/  STS.64 [R2], R14 ;  /* 0x0000000e02007388 */ /* 0x000fe20000000a00 */
[----:B------:R-:W-:Y:S01]  /*0eb0*/  BAR.SYNC.DEFER_BLOCKING 0x0 ;  /* 0x0000000000007b1d */ /* 0x000fe20000010000 */
[----:B------:R-:W-:Y:S01]  /*0ec0*/  ISETP.GE.U32.AND P2, PT, R7, R12, PT ;  /* 0x0000000c0700720c */ /* 0x000fe20003f46070 */
[----:B------:R-:W-:Y:S01]  /*0ed0*/  IMAD.IADD R21, R6, 0x1, R5 ;  /* 0x0000000106157824 */ /* 0x000fe200078e0205 */
[----:B------:R-:W-:-:S02]  /*0ee0*/  ISETP.GE.U32.AND P3, PT, R5, R18, PT ;  /* 0x000000120500720c */ /* 0x000fc40003f66070 */
[----:B------:R-:W-:Y:S02]  /*0ef0*/  ISETP.GT.U32.AND P0, PT, R9, 0x1f, PT ;  /* 0x0000001f0900780c */ /* 0x000fe40003f04070 */
[----:B------:R-:W-:-:S07]  /*0f00*/  ISETP.GT.U32.AND P1, PT, R21, 0x1f, PT ;  /* 0x0000001f1500780c */ /* 0x000fce0003f24070 */
[----:B------:R-:W-:Y:S02]  /*0f10*/  @P2 IMAD.IADD R9, R7, 0x1, -R12 ;  /* 0x0000000107092824 */ /* 0x000fe400078e0a0c */
[----:B------:R-:W-:Y:S02]  /*0f20*/  @P3 IMAD.IADD R19, R5, 0x1, -R18 ;  /* 0x0000000105133824 */ /* 0x000fe400078e0a12 */
[----:B------:R-:W-:Y:S02]  /*0f30*/  @P2 IMAD R11, R9, 0x8, R0 ;  /* 0x00000008090b2824 */ /* 0x000fe400078e0200 */
[----:B------:R-:W-:Y:S02]  /*0f40*/  @P3 IMAD R20, R19, 0x108, R8 ;  /* 0x0000010813143824 */ /* 0x000fe400078e0208 */
[----:B------:R-:W-:Y:S02]  /*0f50*/  @!P0 IMAD R4, R4, 0x8, R2 ;  /* 0x0000000804048824 */ /* 0x000fe400078e0202 */
[----:B------:R-:W-:Y:S01]  /*0f60*/  @!P1 IMAD R19, R21, 0x108, R8 ;  /* 0x0000010815139824 */ /* 0x000fe200078e0208 */
[----:B------:R-:W0:Y:S04]  /*0f70*/  @P2 LDS.U16 R11, [R11+0x4] ;  /* 0x000004000b0b2984 */ /* 0x000e280000000400 */
[----:B------:R-:W1:Y:S04]  /*0f80*/  @!P0 LDS.U16 R9, [R4] ;  /* 0x0000000004098984 */ /* 0x000e680000000400 */
[----:B------:R-:W2:Y:S04]  /*0f90*/  @P3 LDS.U16 R18, [R20+0x6] ;  /* 0x0000060014123984 */ /* 0x000ea80000000400 */
[----:B------:R-:W3:Y:S01]  /*0fa0*/  @!P1 LDS.U16 R6, [R19+0x2] ;  /* 0x0000020013069984 */ /* 0x000ee20000000400 */
[----:B0-----:R-:W-:-:S02]  /*0fb0*/  @P2 IMAD.IADD R12, R10, 0x1, R11 ;  /* 0x000000010a0c2824 */ /* 0x001fc400078e020b */
[----:B-1----:R-:W-:-:S03]  /*0fc0*/  @!P0 IMAD.IADD R9, R16, 0x1, R9 ;  /* 0x0000000110098824 */ /* 0x002fc600078e0209 */
[----:B------:R-:W-:Y:S01]  /*0fd0*/  @P2 PRMT R10, R12, 0x7610, R10 ;  /* 0x000076100c0a2816 */ /* 0x000fe2000000000a */
[----:B--2---:R-:W-:Y:S01]  /*0fe0*/  @P3 IMAD.IADD R18, R17, 0x1, R18 ;  /* 0x0000000111123824 */ /* 0x004fe200078e0212 */
[----:B------:R-:W-:Y:S02]  /*0ff0*/  @!P0 PRMT R16, R9, 0x7610, R16 ;  /* 0x0000761009108816 */ /* 0x000fe40000000010 */
[----:B------:R-:W-:Y:S01]  /*1000*/  LOP3.LUT R12, R10, 0xffff, RZ, 0xc0, !PT ;  /* 0x0000ffff0a0c7812 */ /* 0x000fe200078ec0ff */
[----:B---3--:R-:W-:Y:S01]  /*1010*/  @!P1 IMAD.IADD R6, R13, 0x1, R6 ;  /* 0x000000010d069824 */ /* 0x008fe200078e0206 */
[----:B------:R-:W-:Y:S02]  /*1020*/  @P3 PRMT R17, R18, 0x7610, R17 ;  /* 0x0000761012113816 */ /* 0x000fe40000000011 */
[----:B------:R-:W-:Y:S02]  /*1030*/  LOP3.LUT R4, R16, 0xffff, RZ, 0xc0, !PT ;  /* 0x0000ffff10047812 */ /* 0x000fe400078ec0ff */
[----:B------:R-:W-:-:S02]  /*1040*/  @!P1 PRMT R13, R6, 0x7610, R13 ;  /* 0x00007610060d9816 */ /* 0x000fc4000000000d */
[----:B------:R-:W-:Y:S01]  /*1050*/  PRMT R15, R10, 0x5410, R17 ;  /* 0x000054100a0f7816 */ /* 0x000fe20000000011 */
[----:B------:R-:W-:Y:S01]  /*1060*/  IMAD.IADD R9, R4, 0x1, R7 ;  /* 0x0000000104097824 */ /* 0x000fe200078e0207 */
        /* <DEDUP_REMOVED lines=37> */
[----:B------:R-:W-:Y:S02]  /*12c0*/  ISETP.GE.U32.AND P3, PT, R5, R18, PT ;  /* 0x000000120500720c */ /* 0x000fe40003f66070 */
[----:B------:R-:W-:Y:S01]  /*12d0*/  IMAD.IADD R21, R6, 0x1, R5 ;  /* 0x0000000106157824 */ /* 0x000fe200078e0205 */
[----:B------:R-:W-:-:S02]  /*12e0*/  ISETP.GE.U32.AND P2, PT, R7, R12, PT ;  /* 0x0000000c0700720c */ /* 0x000fc40003f46070 */
[----:B------:R-:W-:Y:S02]  /*12f0*/  ISETP.GT.U32.AND P0, PT, R9, 0x1f, PT ;  /* 0x0000001f0900780c */ /* 0x000fe40003f04070 */
[----:B------:R-:W-:-:S06]  /*1300*/  ISETP.GT.U32.AND P1, PT, R21, 0x1f, PT ;  /* 0x0000001f1500780c */ /* 0x000fcc0003f24070 */
[----:B------:R-:W-:-:S03]  /*1310*/  @P3 IMAD.IADD R19, R5, 0x1, -R18 ;  /* 0x0000000105133824 */ /* 0x000fc600078e0a12 */
[----:B------:R-:W-:Y:S02]  /*1320*/  @P2 IMAD.IADD R9, R7, 0x1, -R12 ;  /* 0x0000000107092824 */ /* 0x000fe400078e0a0c */
[--C-:B------:R-:W-:Y:S02]  /*1330*/  @P3 IMAD R20, R19, 0x108, R8.reuse ;  /* 0x0000010813143824 */ /* 0x100fe400078e0208 */
[----:B------:R-:W-:Y:S02]  /*1340*/  @!P1 IMAD R19, R21, 0x108, R8 ;  /* 0x0000010815139824 */ /* 0x000fe400078e0208 */
[----:B------:R-:W-:Y:S01]  /*1350*/  @P2 IMAD R11, R9, 0x8, R0 ;  /* 0x00000008090b2824 */ /* 0x000fe200078e0200 */
[----:B------:R-:W0:Y:S01]  /*1360*/  @P3 LDS.U16 R18, [R20+0x6] ;  /* 0x0000060014123984 */ /* 0x000e220000000400 */
[----:B------:R-:W-:-:S03]  /*1370*/  @!P0 IMAD R4, R4, 0x8, R2 ;  /* 0x0000000804048824 */ /* 0x000fc600078e0202 */
[----:B------:R-:W1:Y:S04]  /*1380*/  @!P1 LDS.U16 R6, [R19+0x2] ;  /* 0x0000020013069984 */ /* 0x000e680000000400 */
[----:B------:R-:W2:Y:S04]  /*1390*/  @P2 LDS.U16 R11, [R11+0x4] ;  /* 0x000004000b0b2984 */ /* 0x000ea80000000400 */
[----:B------:R-:W3:Y:S01]  /*13a0*/  @!P0 LDS.U16 R9, [R4] ;  /* 0x0000000004098984 */ /* 0x000ee20000000400 */
[----:B0-----:R-:W-:Y:S02]  /*13b0*/  @P3 IMAD.IADD R18, R17, 0x1, R18 ;  /* 0x0000000111123824 */ /* 0x001fe400078e0212 */
[----:B-1----:R-:W-:-:S03]  /*13c0*/  @!P1 IMAD.IADD R6, R13, 0x1, R6 ;  /* 0x000000010d069824 */ /* 0x002fc600078e0206 */
[----:B------:R-:W-:Y:S01]  /*13d0*/  @P3 PRMT R17, R18, 0x7610, R17 ;  /* 0x0000761012113816 */ /* 0x000fe20000000011 */
[----:B--2---:R-:W-:-:S03]  /*13e0*/  @P2 IMAD.IADD R12, R10, 0x1, R11 ;  /* 0x000000010a0c2824 */ /* 0x004fc600078e020b */
[----:B------:R-:W-:Y:S02]  /*13f0*/  LOP3.LUT R14, R17, 0xffff, RZ, 0xc0, !PT ;  /* 0x0000ffff110e7812 */ /* 0x000fe400078ec0ff */
[----:B------:R-:W-:Y:S01]  /*1400*/  @!P1 PRMT R13, R6, 0x7610, R13 ;  /* 0x00007610060d9816 */ /* 0x000fe2000000000d */
[----:B---3--:R-:W-:Y:S01]  /*1410*/  @!P0 IMAD.IADD R9, R16, 0x1, R9 ;  /* 0x0000000110098824 */ /* 0x008fe200078e0209 */
[----:B------:R-:W-:Y:S02]  /*1420*/  ISETP.GE.U32.AND P3, PT, R5, R14, PT ;  /* 0x0000000e0500720c */ /* 0x000fe40003f66070 */
[----:B------:R-:W-:Y:S02]  /*1430*/  LOP3.LUT R6, R13, 0xffff, RZ, 0xc0, !PT ;  /* 0x0000ffff0d067812 */ /* 0x000fe400078ec0ff */
[----:B------:R-:W-:Y:S02]  /*1440*/  @P2 PRMT R10, R12, 0x7610, R10 ;  /* 0x000076100c0a2816 */ /* 0x000fe4000000000a */
[----:B------:R-:W-:Y:S01]  /*1450*/  @!P0 PRMT R16, R9, 0x7610, R16 ;  /* 0x0000761009108816 */ /* 0x000fe20000000010 */
[----:B------:R-:W-:Y:S01]  /*1460*/  IMAD.IADD R9, R6, 0x1, R5 ;  /* 0x0000000106097824 */ /* 0x000fe200078e0205 */
[----:B------:R-:W-:-:S02]  /*1470*/  PRMT R15, R10, 0x5410, R17 ;  /* 0x000054100a0f7816 */ /* 0x000fc40000000011 */
[----:B------:R-:W-:Y:S02]  /*1480*/  LOP3.LUT R4, R16, 0xffff, RZ, 0xc0, !PT ;  /* 0x0000ffff10047812 */ /* 0x000fe400078ec0ff */
[----:B------:R-:W-:Y:S01]  /*1490*/  LOP3.LUT R12, R10, 0xffff, RZ, 0xc0, !PT ;  /* 0x0000ffff0a0c7812 */ /* 0x000fe200078ec0ff */
[----:B------:R-:W-:Y:S01]  /*14a0*/  @P3 IMAD.IADD R5, R5, 0x1, -R14 ;  /* 0x0000000105053824 */ /* 0x000fe200078e0a0e */
[----:B------:R-:W-:Y:S01]  /*14b0*/  PRMT R14, R16, 0x5410, R13 ;  /* 0x00005410100e7816 */ /* 0x000fe2000000000d */
[----:B------:R-:W-:Y:S01]  /*14c0*/  IMAD.IADD R11, R4, 0x1, R7 ;  /* 0x00000001040b7824 */ /* 0x000fe200078e0207 */
[----:B------:R-:W-:Y:S02]  /*14d0*/  ISETP.GE.U32.AND P2, PT, R7, R12, PT ;  /* 0x0000000c0700720c */ /* 0x000fe40003f46070 */
[----:B------:R-:W-:Y:S01]  /*14e0*/  ISETP.GT.U32.AND P1, PT, R9, 0x1f, PT ;  /* 0x0000001f0900780c */ /* 0x000fe20003f24070 */
[----:B------:R-:W-:Y:S01]  /*14f0*/  STS.64 [R2], R14 ;  /* 0x0000000e02007388 */ /* 0x000fe20000000a00 */
[----:B------:R-:W-:Y:S01]  /*1500*/  BAR.SYNC.DEFER_BLOCKING 0x0 ;  /* 0x0000000000007b1d */ /* 0x000fe20000010000 */
[----:B------:R-:W-:Y:S01]  /*1510*/  ISETP.GT.U32.AND P0, PT, R11, 0x1f, PT ;  /* 0x0000001f0b00780c */ /* 0x000fe20003f04070 */
[----:B------:R-:W-:-:S07]  /*1520*/  @P3 IMAD R11, R5, 0x108, R8 ;  /* 0x00000108050b3824 */ /* 0x000fce00078e0208 */
[----:B------:R-:W-:Y:S02]  /*1530*/  @P2 IMAD.IADD R7, R7, 0x1, -R12 ;  /* 0x0000000107072824 */ /* 0x000fe400078e0a0c */
[----:B------:R-:W-:Y:S02]  /*1540*/  @!P1 IMAD R9, R9, 0x108, R8 ;  /* 0x0000010809099824 */ /* 0x000fe400078e0208 */
[----:B------:R-:W-:Y:S02]  /*1550*/  @P2 IMAD R7, R7, 0x8, R0 ;  /* 0x0000000807072824 */ /* 0x000fe400078e0200 */
[----:B------:R-:W-:-:S05]  /*1560*/  @!P0 IMAD R0, R4, 0x8, R2 ;  /* 0x0000000804008824 */ /* 0x000fca00078e0202 */
[----:B------:R-:W0:Y:S04]  /*1570*/  @!P0 LDS.U16 R5, [R0] ;  /* 0x0000000000058984 */ /* 0x000e280000000400 */
[----:B------:R-:W1:Y:S04]  /*1580*/  @P2 LDS.U16 R7, [R7+0x4] ;  /* 0x0000040007072984 */ /* 0x000e680000000400 */
[----:B------:R-:W2:Y:S04]  /*1590*/  @!P1 LDS.U16 R4, [R9+0x2] ;  /* 0x0000020009049984 */ /* 0x000ea80000000400 */
[----:B------:R-:W3:Y:S01]  /*15a0*/  @P3 LDS.U16 R8, [R11+0x6] ;  /* 0x000006000b083984 */ /* 0x000ee20000000400 */
[----:B0-----:R-:W-:-:S02]  /*15b0*/  @!P0 IMAD.IADD R5, R16, 0x1, R5 ;  /* 0x0000000110058824 */ /* 0x001fc400078e0205 */
[----:B-1----:R-:W-:-:S03]  /*15c0*/  @P2 IMAD.IADD R6, R10, 0x1, R7 ;  /* 0x000000010a062824 */ /* 0x002fc600078e0207 */
[----:B------:R-:W-:Y:S01]  /*15d0*/  @!P0 PRMT R16, R5, 0x7610, R16 ;  /* 0x0000761005108816 */ /* 0x000fe20000000010 */
[----:B--2---:R-:W-:Y:S01]  /*15e0*/  @!P1 IMAD.IADD R4, R13, 0x1, R4 ;  /* 0x000000010d049824 */ /* 0x004fe200078e0204 */
[----:B------:R-:W-:Y:S02]  /*15f0*/  @P2 PRMT R10, R6, 0x7610, R10 ;  /* 0x00007610060a2816 */ /* 0x000fe4000000000a */
[----:B------:R-:W0:Y:S01]  /*1600*/  LDC.64 R6, c[0x0][0x380] ;  /* 0x0000e000ff067b82 */ /* 0x000e220000000a00 */
[----:B---3--:R-:W-:Y:S01]  /*1610*/  @P3 IMAD.IADD R8, R17, 0x1, R8 ;  /* 0x0000000111083824 */ /* 0x008fe200078e0208 */
[----:B------:R-:W-:-:S04]  /*1620*/  @!P1 PRMT R13, R4, 0x7610, R13 ;  /* 0x00007610040d9816 */ /* 0x000fc8000000000d */
[----:B------:R-:W-:Y:S02]  /*1630*/  @P3 PRMT R17, R8, 0x7610, R17 ;  /* 0x0000761008113816 */ /* 0x000fe40000000011 */
[----:B------:R-:W-:Y:S01]  /*1640*/  PRMT R16, R16, 0x5410, R13 ;  /* 0x0000541010107816 */ /* 0x000fe2000000000d */
[----:B------:R-:W1:Y:S01]  /*1650*/  LDC.64 R4, c[0x0][0x388] ;  /* 0x0000e200ff047b82 */ /* 0x000e620000000a00 */
[----:B------:R-:W-:-:S05]  /*1660*/  PRMT R17, R10, 0x5410, R17 ;  /* 0x000054100a117816 */ /* 0x000fca0000000011 */
[----:B------:R-:W-:Y:S02]  /*1670*/  STS.64 [R2], R16 ;  /* 0x0000001002007388 */ /* 0x000fe40000000a00 */
[----:B------:R-:W-:Y:S01]  /*1680*/  BAR.SYNC.DEFER_BLOCKING 0x0 ;  /* 0x0000000000007b1d */ /* 0x000fe20000010000 */
[----:B0-----:R-:W-:-:S04]  /*1690*/  IMAD.WIDE.U32 R6, R3, 0x4, R6 ;  /* 0x0000000403067825 */ /* 0x001fc800078e0006 */
[----:B-1----:R-:W-:Y:S01]  /*16a0*/  IMAD.WIDE.U32 R4, R3, 0x8, R4 ;  /* 0x0000000803047825 */ /* 0x002fe200078e0004 */
[----:B------:R-:W0:Y:S04]  /*16b0*/  LDS.64 R8, [R2] ;  /* 0x0000000002087984 */ /* 0x000e280000000a00 */
[----:B0-----:R-:W-:Y:S04]  /*16c0*/  STG.E.64 desc[UR4][R4.64], R8 ;  /* 0x0000000804007986 */ /* 0x001fe8000c101b04 */
[----:B------:R-:W-:Y:S01]  /*16d0*/  STG.E desc[UR4][R6.64], R3 ;  /* 0x0000000306007986 */ /* 0x000fe2000c101904 */
[----:B------:R-:W-:Y:S05]  /*16e0*/  EXIT ;  /* 0x000000000000794d */ /* 0x000fea0003800000 */
.L_x_23:
        /* <DEDUP_REMOVED lines=9> */
.L_x_51:


//--------------------- .text.globalizeSingleLinkVertical --------------------------
	.section	.text.globalizeSingleLinkVertical,"ax",@progbits
	.align	128
        .global         globalizeSingleLinkVertical
        .type           globalizeSingleLinkVertical,@function
        .size           globalizeSingleLinkVertical,(.L_x_52 - globalizeSingleLinkVertical)
        .other          globalizeSingleLinkVertical,@"STO_CUDA_ENTRY STV_DEFAULT"
globalizeSingleLinkVertical:
.text.globalizeSingleLinkVertical:
[----:B------:R-:W-:Y:S01]  /*0000*/  LDC R1, c[0x0][0x37c] ;  /* 0x0000df00ff017b82 */ /* 0x000fe20000000800 */
[----:B------:R-:W0:Y:S07]  /*0010*/  S2R R4, SR_TID.X ;  /* 0x0000000000047919 */ /* 0x000e2e0000002100 */
[----:B------:R-:W0:Y:S01]  /*0020*/  S2UR UR4, SR_CTAID.X ;  /* 0x00000000000479c3 */ /* 0x000e220000002500 */
[----:B------:R-:W1:Y:S07]  /*0030*/  S2R R0, SR_TID.Y ;  /* 0x0000000000007919 */ /* 0x000e6e0000002200 */
[----:B------:R-:W0:Y:S08]  /*0040*/  LDC R5, c[0x0][0x360] ;  /* 0x0000d800ff057b82 */ /* 0x000e300000000800 */
[----:B------:R-:W1:Y:S01]  /*0050*/  LDC.64 R2, c[0x0][0x388] ;  /* 0x0000e200ff027b82 */ /* 0x000e620000000a00 */
[----:B0-----:R-:W-:Y:S01]  /*0060*/  IMAD R5, R5, UR4, R4 ;  /* 0x0000000405057c24 */ /* 0x001fe2000f8e0204 */
[----:B-1----:R-:W-:-:S04]  /*0070*/  ISETP.GE.U32.AND P0, PT, R0, R3, PT ;  /* 0x000000030000720c */ /* 0x002fc80003f06070 */
[----:B------:R-:W-:-:S13]  /*0080*/  ISETP.GE.U32.OR P0, PT, R5, R2, P0 ;  /* 0x000000020500720c */ /* 0x000fda0000706470 */
[----:B------:R-:W-:Y:S05]  /*0090*/  @P0 EXIT ;  /* 0x000000000000094d */ /* 0x000fea0003800000 */
[----:B------:R-:W0:Y:S01]  /*00a0*/  LDC.64 R14, c[0x0][0x380] ;  /* 0x0000e000ff0e7b82 */ /* 0x000e220000000a00 */
[----:B------:R-:W1:Y:S01]  /*00b0*/  LDCU.64 UR6, c[0x0][0x358] ;  /* 0x00006b00ff0677ac */ /* 0x000e620008000a00 */
[C---:B------:R-:W-:Y:S01]  /*00c0*/  IMAD R13, R0.reuse, R2, R5 ;  /* 0x00000002000d7224 */ /* 0x040fe200078e0205 */
[----:B------:R-:W-:-:S04]  /*00d0*/  LOP3.LUT R8, R0, 0x400, RZ, 0xfc, !PT ;  /* 0x0000040000087812 */ /* 0x000fc800078efcff */
[----:B------:R-:W-:Y:S01]  /*00e0*/  ISETP.GE.U32.AND P0, PT, R8, R3, PT ;  /* 0x000000030800720c */ /* 0x000fe20003f06070 */
[----:B0-----:R-:W-:-:S05]  /*00f0*/  IMAD.WIDE.U32 R4, R13, 0x8, R14 ;  /* 0x000000080d047825 */ /* 0x001fca00078e000e */
[----:B-1----:R-:W2:Y:S07]  /*0100*/  LDG.E.64 R8, desc[UR6][R4.64] ;  /* 0x0000000604087981 */ /* 0x002eae000c1e1b00 */
[----:B------:R-:W-:-:S04]  /*0110*/  @!P0 IMAD R13, R2, 0x400, R13 ;  /* 0x00000400020d8824 */ /* 0x000fc800078e020d */
[----:B------:R-:W-:-:S05]  /*0120*/  @!P0 IMAD.WIDE.U32 R14, R13, 0x8, R14 ;  /* 0x000000080d0e8825 */ /* 0x000fca00078e000e */
[----:B------:R-:W3:Y:S01]  /*0130*/  @!P0 LDG.E.64 R6, desc[UR6][R14.64] ;  /* 0x000000060e068981 */ /* 0x000ee2000c1e1b00 */
[----:B------:R-:W0:Y:S01]  /*0140*/  S2UR UR5, SR_CgaCtaId ;  /* 0x00000000000579c3 */ /* 0x000e220000008800 */
[----:B------:R-:W-:Y:S01]  /*0150*/  UMOV UR4, 0x400 ;  /* 0x0000040000047882 */ /* 0x000fe20000000000 */
[----:B------:R-:W-:Y:S01]  /*0160*/  IADD3 R10, PT, PT, -R0, 0x400, RZ ;  /* 0x00000400000a7810 */ /* 0x000fe20007ffe1ff */
[----:B0-----:R-:W-:-:S06]  /*0170*/  ULEA UR4, UR5, UR4, 0x18 ;  /* 0x0000000405047291 */ /* 0x001fcc000f8ec0ff */
[----:B------:R-:W-:Y:S02]  /*0180*/  LEA R2, R0, UR4, 0x3 ;  /* 0x0000000400027c11 */ /* 0x000fe4000f8e18ff */
[----:B--2---:R-:W-:-:S03]  /*0190*/  PRMT R13, R8, 0x7632, R13 ;  /* 0x00007632080d7816 */ /* 0x004fc6000000000d */
[----:B------:R0:W-:Y:S01]  /*01a0*/  STS.64 [R2], R8 ;  /* 0x0000000802007388 */ /* 0x0001e20000000a00 */
[----:B------:R-:W-:-:S05]  /*01b0*/  LOP3.LUT R17, R13, 0xffff, RZ, 0xc0, !PT ;  /* 0x0000ffff0d117812 */ /* 0x000fca00078ec0ff */
[----:B------:R-:W-:Y:S01]  /*01c0*/  IMAD.IADD R12, R17, 0x1, R0 ;  /* 0x00000001110c7824 */ /* 0x000fe200078e0200 */
[----:B---3--:R0:W-:Y:S01]  /*01d0*/  @!P0 STS.64 [R2+0x2000], R6 ;  /* 0x0020000602008388 */ /* 0x0081e20000000a00 */
[----:B------:R-:W-:Y:S01]  /*01e0*/  @!P0 PRMT R11, R6, 0x7632, R11 ;  /* 0x00007632060b8816 */ /* 0x000fe2000000000b */
[----:B------:R-:W-:Y:S02]  /*01f0*/  BAR.SYNC.DEFER_BLOCKING 0x0 ;  /* 0x0000000000007b1d */ /* 0x000fe40000010000 */
[----:B------:R-:W-:-:S13]  /*0200*/  ISETP.GE.U32.AND P2, PT, R12, R3, PT ;  /* 0x000000030c00720c */ /* 0x000fda0003f46070 */
[----:B------:R-:W-:Y:S01]  /*0210*/  @!P2 LEA R15, R12, UR4, 0x3 ;  /* 0x000000040c0fac11 */ /* 0x000fe2000f8e18ff */
[----:B0-----:R-:W-:Y:S06]  /*0220*/  @P0 BRA `(.L_x_24) ;  /* 0x0000000000300947 */ /* 0x001fec0003800000 */
[----:B------:R-:W-:Y:S01]  /*0230*/  LOP3.LUT R17, R11, 0xffff, RZ, 0xc0, !PT ;  /* 0x0000ffff0b117812 */ /* 0x000fe200078ec0ff */
[----:B------:R-:W-:Y:S05]  /*0240*/  WARPSYNC.ALL ;  /* 0x0000000000007948 */ /* 0x000fea0003800000 */
[----:B------:R-:W-:-:S13]  /*0250*/  ISETP.GT.U32.AND P1, PT, R10, R17, PT ;  /* 0x000000110a00720c */ /* 0x000fda0003f24070 */
[----:B------:R-:W-:Y:S02]  /*0260*/  @P1 IMAD.IADD R12, R17, 0x1, R0 ;  /* 0x00000001110c1824 */ /* 0x000fe400078e0200 */
[----:B------:R-:W-:-:S03]  /*0270*/  IMAD.MOV.U32 R17, RZ, RZ, R7 ;  /* 0x000000ffff117224 */ /* 0x000fc600078e0007 */
[----:B------:R-:W-:-:S06]  /*0280*/  @P1 LEA R12, R12, UR4, 0x3 ;  /* 0x000000040c0c1c11 */ /* 0x000fcc000f8e18ff */
[----:B------:R-:W0:Y:S02]  /*0290*/  @P1 LDS.U16 R12, [R12+0x2002] ;  /* 0x002002000c0c1984 */ /* 0x000e240000000400 */
[----:B0-----:R-:W-:-:S05]  /*02a0*/  @P1 IMAD.IADD R14, R11, 0x1, R12 ;  /* 0x000000010b0e1824 */ /* 0x001fca00078e020c */
[----:B------:R-:W-:-:S04]  /*02b0*/  @P1 PRMT R11, R14, 0x7610, R11 ;  /* 0x000076100e0b1816 */ /* 0x000fc8000000000b */
[----:B------:R-:W-:-:S05]  /*02c0*/  PRMT R16, R6, 0x5410, R11 ;  /* 0x0000541006107816 */ /* 0x000fca000000000b */
[----:B------:R0:W-:Y:S01]  /*02d0*/  STS.64 [R2+0x2000], R16 ;  /* 0x0020001002007388 */ /* 0x0001e20000000a00 */
[----:B------:R-:W-:Y:S06]  /*02e0*/  BAR.SYNC.DEFER_BLOCKING 0x0 ;  /* 0x0000000000007b1d */ /* 0x000fec0000010000 */
.L_x_24:
[----:B------:R-:W1:Y:S01]  /*02f0*/  @!P2 LDS.U16 R12, [R15+0x2] ;  /* 0x000002000f0ca984 */ /* 0x000e620000000400 */
[----:B------:R-:W-:Y:S01]  /*0300*/  IMAD.MOV.U32 R19, RZ, RZ, R9 ;  /* 0x000000ffff137224 */ /* 0x000fe200078e0009 */
[----:B------:R-:W-:Y:S05]  /*0310*/  WARPSYNC.ALL ;  /* 0x0000000000007948 */ /* 0x000fea0003800000 */
[----:B-1----:R-:W-:-:S05]  /*0320*/  @!P2 IMAD.IADD R12, R13, 0x1, R12 ;  /* 0x000000010d0ca824 */ /* 0x002fca00078e020c */
[----:B------:R-:W-:-:S04]  /*0330*/  @!P2 PRMT R13, R12, 0x7610, R13 ;  /* 0x000076100c0da816 */ /* 0x000fc8000000000d */
[----:B0-----:R-:W-:Y:S02]  /*0340*/  LOP3.LUT R17, R13, 0xffff, RZ, 0xc0, !PT ;  /* 0x0000ffff0d117812 */ /* 0x001fe400078ec0ff */
[----:B------:R-:W-:-:S03]  /*0350*/  PRMT R18, R8, 0x5410, R13 ;  /* 0x0000541008127816 */ /* 0x000fc6000000000d */
[----:B------:R-:W-:Y:S02]  /*0360*/  IMAD.IADD R16, R17, 0x1, R0 ;  /* 0x0000000111107824 */ /* 0x000fe400078e0200 */
[----:B------:R0:W-:Y:S01]  /*0370*/  STS.64 [R2], R18 ;  /* 0x0000001202007388 */ /* 0x0001e20000000a00 */
        /* <DEDUP_REMOVED lines=16> */
.L_x_25:
        /* <DEDUP_REMOVED lines=25> */
.L_x_26:
        /* <DEDUP_REMOVED lines=25> */
.L_x_27:
        /* <DEDUP_REMOVED lines=25> */
.L_x_28:
[----:B------:R-:W1:Y:S01]  /*0930*/  @!P2 LDS.U16 R12, [R15+0x2] ;  /* 0x000002000f0ca984 */ /* 0x000e620000000400 */
[----:B------:R-:W-:Y:S05]  /*0940*/  WARPSYNC.ALL ;  /* 0x0000000000007948 */ /* 0x000fea0003800000 */
[----:B-1----:R-:W-:-:S05]  /*0950*/  @!P2 IMAD.IADD R12, R13, 0x1, R12 ;  /* 0x000000010d0ca824 */ /* 0x002fca00078e020c */
[----:B------:R-:W-:-:S04]  /*0960*/  @!P2 PRMT R13, R12, 0x7610, R13 ;  /* 0x000076100c0da816 */ /* 0x000fc8000000000d */
[----:B0-----:R-:W-:Y:S02]  /*0970*/  LOP3.LUT R17, R13, 0xffff, RZ, 0xc0, !PT ;  /* 0x0000ffff0d117812 */ /* 0x001fe400078ec0ff */
[----:B------:R-:W-:-:S03]  /*0980*/  PRMT R16, R8, 0x5410, R13 ;  /* 0x0000541008107816 */ /* 0x000fc6000000000d */
[----:B------:R-:W-:Y:S02]  /*0990*/  IMAD.IADD R12, R17, 0x1, R0 ;  /* 0x00000001110c7824 */ /* 0x000fe400078e0200 */
[----:B------:R-:W-:-:S03]  /*09a0*/  IMAD.MOV.U32 R17, RZ, RZ, R9 ;  /* 0x000000ffff117224 */ /* 0x000fc600078e0009 */
[C---:B------:R-:W-:Y:S02]  /*09b0*/  ISETP.GE.U32.AND P1, PT, R12.reuse, R3, PT ;  /* 0x000000030c00720c */ /* 0x040fe40003f26070 */
[----:B------:R0:W-:Y:S11]  /*09c0*/  STS.64 [R2], R16 ;  /* 0x0000001002007388 */ /* 0x0001f60000000a00 */
[----:B------:R-:W-:Y:S01]  /*09d0*/  @!P1 LEA R12, R12, UR4, 0x3 ;  /* 0x000000040c0c9c11 */ /* 0x000fe2000f8e18ff */
[----:B------:R-:W-:Y:S06]  /*09e0*/  BAR.SYNC.DEFER_BLOCKING 0x0 ;  /* 0x0000000000007b1d */ /* 0x000fec0000010000 */
[----:B0-----:R-:W-:Y:S05]  /*09f0*/  @P0 BRA `(.L_x_29) ;  /* 0x00000000002c0947 */ /* 0x001fea0003800000 */
[----:B------:R-:W-:Y:S01]  /*0a00*/  LOP3.LUT R3, R11, 0xffff, RZ, 0xc0, !PT ;  /* 0x0000ffff0b037812 */ /* 0x000fe200078ec0ff */
[----:B------:R-:W-:Y:S05]  /*0a10*/  WARPSYNC.ALL ;  /* 0x0000000000007948 */ /* 0x000fea0003800000 */
[----:B------:R-:W-:-:S13]  /*0a20*/  ISETP.GT.U32.AND P0, PT, R10, R3, PT ;  /* 0x000000030a00720c */ /* 0x000fda0003f04070 */
[----:B------:R-:W-:-:S05]  /*0a30*/  @P0 IMAD.IADD R0, R3, 0x1, R0 ;  /* 0x0000000103000824 */ /* 0x000fca00078e0200 */
[----:B------:R-:W-:-:S06]  /*0a40*/  @P0 LEA R0, R0, UR4, 0x3 ;  /* 0x0000000400000c11 */ /* 0x000fcc000f8e18ff */
[----:B------:R-:W0:Y:S02]  /*0a50*/  @P0 LDS.U16 R0, [R0+0x2002] ;  /* 0x0020020000000984 */ /* 0x000e240000000400 */
[----:B0-----:R-:W-:-:S05]  /*0a60*/  @P0 IMAD.IADD R3, R11, 0x1, R0 ;  /* 0x000000010b030824 */ /* 0x001fca00078e0200 */
[----:B------:R-:W-:-:S04]  /*0a70*/  @P0 PRMT R11, R3, 0x7610, R11 ;  /* 0x00007610030b0816 */ /* 0x000fc8000000000b */
[----:B------:R-:W-:-:S05]  /*0a80*/  PRMT R6, R6, 0x5410, R11 ;  /* 0x0000541006067816 */ /* 0x000fca000000000b */
[----:B------:R0:W-:Y:S01]  /*0a90*/  STS.64 [R2+0x2000], R6 ;  /* 0x0020000602007388 */ /* 0x0001e20000000a00 */
[----:B------:R-:W-:Y:S06]  /*0aa0*/  BAR.SYNC.DEFER_BLOCKING 0x0 ;  /* 0x0000000000007b1d */ /* 0x000fec0000010000 */
.L_x_29:
[----:B------:R-:W1:Y:S01]  /*0ab0*/  @!P1 LDS.U16 R12, [R12+0x2] ;  /* 0x000002000c0c9984 */ /* 0x000e620000000400 */
[----:B------:R-:W-:Y:S05]  /*0ac0*/  WARPSYNC.ALL ;  /* 0x0000000000007948 */ /* 0x000fea0003800000 */
[----:B-1----:R-:W-:-:S05]  /*0ad0*/  @!P1 IMAD.IADD R0, R13, 0x1, R12 ;  /* 0x000000010d009824 */ /* 0x002fca00078e020c */
[----:B------:R-:W-:-:S04]  /*0ae0*/  @!P1 PRMT R13, R0, 0x7610, R13 ;  /* 0x00007610000d9816 */ /* 0x000fc8000000000d */
[----:B------:R-:W-:-:S05]  /*0af0*/  PRMT R8, R8, 0x5410, R13 ;  /* 0x0000541008087816 */ /* 0x000fca000000000d */
[----:B------:R-:W-:Y:S01]  /*0b00*/  STS.64 [R2], R8 ;  /* 0x0000000802007388 */ /* 0x000fe20000000a00 */
[----:B------:R-:W-:Y:S06]  /*0b10*/  BAR.SYNC.DEFER_BLOCKING 0x0 ;  /* 0x0000000000007b1d */ /* 0x000fec0000010000 */
[----:B0-----:R-:W0:Y:S04]  /*0b20*/  LDS.64 R6, [R2] ;  /* 0x0000000002067984 */ /* 0x001e280000000a00 */
[----:B0-----:R-:W-:Y:S01]  /*0b30*/  STG.E.64 desc[UR6][R4.64], R6 ;  /* 0x0000000604007986 */ /* 0x001fe2000c101b06 */
[----:B------:R-:W-:Y:S05]  /*0b40*/  EXIT ;  /* 0x000000000000794d */ /* 0x000fea0003800000 */
.L_x_30:
        /* <DEDUP_REMOVED lines=11> */
.L_x_52:


//--------------------- .text.globalizeSingleLinkHorizontal --------------------------
	.section	.text.globalizeSingleLinkHorizontal,"ax",@progbits
	.align	128
        .global         globalizeSingleLinkHorizontal
        .type           globalizeSingleLinkHorizontal,@function
        .size           globalizeSingleLinkHorizontal,(.L_x_53 - globalizeSingleLinkHorizontal)
        .other          globalizeSingleLinkHorizontal,@"STO_CUDA_ENTRY STV_DEFAULT"
globalizeSingleLinkHorizontal:
.text.globalizeSingleLinkHorizontal:
[----:B------:R-:W-:Y:S01]  /*0000*/  LDC R1, c[0x0][0x37c] ;  /* 0x0000df00ff017b82 */ /* 0x000fe20000000800 */
[----:B------:R-:W0:Y:S07]  /*0010*/  S2R R2, SR_TID.Y ;  /* 0x0000000000027919 */ /* 0x000e2e0000002200 */
[----:B------:R-:W0:Y:S01]  /*0020*/  S2UR UR4, SR_CTAID.Y ;  /* 0x00000000000479c3 */ /* 0x000e220000002600 */
[----:B------:R-:W1:Y:S01]  /*0030*/  LDCU.64 UR8, c[0x0][0x388] ;  /* 0x00007100ff0877ac */ /* 0x000e620008000a00 */
[----:B------:R-:W2:Y:S06]  /*0040*/  S2R R0, SR_TID.X ;  /* 0x0000000000007919 */ /* 0x000eac0000002100 */
[----:B------:R-:W0:Y:S02]  /*0050*/  LDC R5, c[0x0][0x364] ;  /* 0x0000d900ff057b82 */ /* 0x000e240000000800 */
[----:B0-----:R-:W-:-:S05]  /*0060*/  IMAD R5, R5, UR4, R2 ;  /* 0x0000000405057c24 */ /* 0x001fca000f8e0202 */
[----:B-1----:R-:W-:-:S04]  /*0070*/  ISETP.GE.U32.AND P0, PT, R5, UR9, PT ;  /* 0x0000000905007c0c */ /* 0x002fc8000bf06070 */
[----:B--2---:R-:W-:-:S13]  /*0080*/  ISETP.GE.U32.OR P0, PT, R0, UR8, P0 ;  /* 0x0000000800007c0c */ /* 0x004fda0008706470 */
[----:B------:R-:W-:Y:S05]  /*0090*/  @P0 EXIT ;  /* 0x000000000000094d */ /* 0x000fea0003800000 */
[----:B------:R-:W0:Y:S01]  /*00a0*/  LDC.64 R12, c[0x0][0x380] ;  /* 0x0000e000ff0c7b82 */ /* 0x000e220000000a00 */
[----:B------:R-:W1:Y:S01]  /*00b0*/  LDCU.64 UR6, c[0x0][0x358] ;  /* 0x00006b00ff0677ac */ /* 0x000e620008000a00 */
[----:B------:R-:W-:Y:S01]  /*00c0*/  IMAD R3, R5, UR8, R0 ;  /* 0x0000000805037c24 */ /* 0x000fe2000f8e0200 */
[----:B------:R-:W-:-:S04]  /*00d0*/  LOP3.LUT R8, R0, 0x400, RZ, 0xfc, !PT ;  /* 0x0000040000087812 */ /* 0x000fc800078efcff */
[----:B------:R-:W-:Y:S01]  /*00e0*/  ISETP.GE.U32.AND P0, PT, R8, UR8, PT ;  /* 0x0000000808007c0c */ /* 0x000fe2000bf06070 */
[----:B0-----:R-:W-:-:S05]  /*00f0*/  IMAD.WIDE.U32 R2, R3, 0x8, R12 ;  /* 0x0000000803027825 */ /* 0x001fca00078e000c */
[----:B-1----:R-:W2:Y:S07]  /*0100*/  LDG.E.64 R6, desc[UR6][R2.64] ;  /* 0x0000000602067981 */ /* 0x002eae000c1e1b00 */
[----:B------:R-:W-:-:S04]  /*0110*/  @!P0 IMAD R11, R5, UR8, R8 ;  /* 0x00000008050b8c24 */ /* 0x000fc8000f8e0208 */
[----:B------:R-:W-:-:S05]  /*0120*/  @!P0 IMAD.WIDE.U32 R12, R11, 0x8, R12 ;  /* 0x000000080b0c8825 */ /* 0x000fca00078e000c */
[----:B------:R-:W3:Y:S01]  /*0130*/  @!P0 LDG.E.64 R4, desc[UR6][R12.64] ;  /* 0x000000060c048981 */ /* 0x000ee2000c1e1b00 */
[----:B------:R-:W0:Y:S01]  /*0140*/  S2UR UR5, SR_CgaCtaId ;  /* 0x00000000000579c3 */ /* 0x000e220000008800 */
[----:B------:R-:W-:Y:S01]  /*0150*/  UMOV UR4, 0x400 ;  /* 0x0000040000047882 */ /* 0x000fe20000000000 */
[----:B------:R-:W-:Y:S01]  /*0160*/  IADD3 R10, PT, PT, -R0, 0x400, RZ ;  /* 0x00000400000a7810 */ /* 0x000fe20007ffe1ff */
[----:B0-----:R-:W-:Y:S01]  /*0170*/  ULEA UR4, UR5, UR4, 0x18 ;  /* 0x0000000405047291 */ /* 0x001fe2000f8ec0ff */
[----:B--2---:R-:W-:-:S04]  /*0180*/  PRMT R11, R6, 0x7610, R11 ;  /* 0x00007610060b7816 */ /* 0x004fc8000000000b */
[----:B------:R-:W-:-:S05]  /*0190*/  LOP3.LUT R15, R11, 0xffff, RZ, 0xc0, !PT ;  /* 0x0000ffff0b0f7812 */ /* 0x000fca00078ec0ff */
[----:B------:R-:W-:Y:S01]  /*01a0*/  IMAD.IADD R8, R15, 0x1, R0 ;  /* 0x000000010f087824 */ /* 0x000fe200078e0200 */
[----:B---3--:R-:W-:-:S04]  /*01b0*/  @!P0 PRMT R9, R4, 0x7610, R9 ;  /* 0x0000761004098816 */ /* 0x008fc80000000009 */
[----:B------:R-:W-:Y:S02]  /*01c0*/  ISETP.GE.U32.AND P2, PT, R8, UR8, PT ;  /* 0x0000000808007c0c */ /* 0x000fe4000bf46070 */
[----:B------:R-:W-:-:S05]  /*01d0*/  LEA R8, R0, UR4, 0x3 ;  /* 0x0000000400087c11 */ /* 0x000fca000f8e18ff */
[----:B------:R0:W-:Y:S04]  /*01e0*/  STS.64 [R8], R6 ;  /* 0x0000000608007388 */ /* 0x0001e80000000a00 */
[----:B------:R0:W-:Y:S02]  /*01f0*/  @!P0 STS.64 [R8+0x2000], R4 ;  /* 0x0020000408008388 */ /* 0x0001e40000000a00 */
[----:B------:R-:W-:Y:S01]  /*0200*/  @!P2 IMAD R14, R15, 0x8, R8 ;  /* 0x000000080f0ea824 */ /* 0x000fe200078e0208 */
[----:B------:R-:W-:Y:S06]  /*0210*/  BAR.SYNC.DEFER_BLOCKING 0x0 ;  /* 0x0000000000007b1d */ /* 0x000fec0000010000 */
[----:B------:R-:W-:Y:S05]  /*0220*/  @P0 BRA `(.L_x_31) ;  /* 0x00000000002c0947 */ /* 0x000fea0003800000 */
[----:B------:R-:W-:Y:S01]  /*0230*/  LOP3.LUT R13, R9, 0xffff, RZ, 0xc0, !PT ;  /* 0x0000ffff090d7812 */ /* 0x000fe200078ec0ff */
[----:B------:R-:W-:Y:S05]  /*0240*/  WARPSYNC.ALL ;  /* 0x0000000000007948 */ /* 0x000fea0003800000 */
[----:B------:R-:W-:-:S13]  /*0250*/  ISETP.GT.U32.AND P1, PT, R10, R13, PT ;  /* 0x0000000d0a00720c */ /* 0x000fda0003f24070 */
[----:B------:R-:W-:-:S06]  /*0260*/  @P1 IMAD R12, R13, 0x8, R8 ;  /* 0x000000080d0c1824 */ /* 0x000fcc00078e0208 */
[----:B------:R-:W1:Y:S02]  /*0270*/  @P1 LDS.U16 R12, [R12+0x2000] ;  /* 0x002000000c0c1984 */ /* 0x000e640000000400 */
[----:B-1----:R-:W-:-:S05]  /*0280*/  @P1 IMAD.IADD R13, R9, 0x1, R12 ;  /* 0x00000001090d1824 */ /* 0x002fca00078e020c */
[----:B------:R-:W-:Y:S01]  /*0290*/  @P1 PRMT R9, R13, 0x7610, R9 ;  /* 0x000076100d091816 */ /* 0x000fe20000000009 */
[----:B------:R-:W-:-:S03]  /*02a0*/  IMAD.MOV.U32 R13, RZ, RZ, R5 ;  /* 0x000000ffff0d7224 */ /* 0x000fc600078e0005 */
[----:B------:R-:W-:-:S05]  /*02b0*/  PRMT R12, R9, 0x7610, R4 ;  /* 0x00007610090c7816 */ /* 0x000fca0000000004 */
[----:B------:R1:W-:Y:S01]  /*02c0*/  STS.64 [R8+0x2000], R12 ;  /* 0x0020000c08007388 */ /* 0x0003e20000000a00 */
[----:B------:R-:W-:Y:S06]  /*02d0*/  BAR.SYNC.DEFER_BLOCKING 0x0 ;  /* 0x0000000000007b1d */ /* 0x000fec0000010000 */
.L_x_31:
[----:B------:R-:W2:Y:S01]  /*02e0*/  @!P2 LDS.U16 R14, [R14] ;  /* 0x000000000e0ea984 */ /* 0x000ea20000000400 */
[----:B-1----:R-:W-:Y:S01]  /*02f0*/  IMAD.MOV.U32 R13, RZ, RZ, R7 ;  /* 0x000000ffff0d7224 */ /* 0x002fe200078e0007 */
[----:B------:R-:W-:Y:S05]  /*0300*/  WARPSYNC.ALL ;  /* 0x0000000000007948 */ /* 0x000fea0003800000 */
[----:B--2---:R-:W-:-:S05]  /*0310*/  @!P2 IMAD.IADD R12, R11, 0x1, R14 ;  /* 0x000000010b0ca824 */ /* 0x004fca00078e020e */
[----:B------:R-:W-:-:S04]  /*0320*/  @!P2 PRMT R11, R12, 0x7610, R11 ;  /* 0x000076100c0ba816 */ /* 0x000fc8000000000b */
[----:B------:R-:W-:-:S05]  /*0330*/  LOP3.LUT R15, R11, 0xffff, RZ, 0xc0, !PT ;  /* 0x0000ffff0b0f7812 */ /* 0x000fca00078ec0ff */
[----:B------:R-:W-:-:S05]  /*0340*/  IMAD.IADD R12, R15, 0x1, R0 ;  /* 0x000000010f0c7824 */ /* 0x000fca00078e0200 */
[----:B------:R-:W-:Y:S02]  /*0350*/  ISETP.GE.U32.AND P2, PT, R12, UR8, PT ;  /* 0x000000080c007c0c */ /* 0x000fe4000bf46070 */
[----:B------:R-:W-:-:S05]  /*0360*/  PRMT R12, R11, 0x7610, R6 ;  /* 0x000076100b0c7816 */ /* 0x000fca0000000006 */
[----:B------:R1:W-:Y:S06]  /*0370*/  STS.64 [R8], R12 ;  /* 0x0000000c08007388 */ /* 0x0003ec0000000a00 */
[----:B------:R-:W-:Y:S01]  /*0380*/  @!P2 IMAD R15, R15, 0x8, R8 ;  /* 0x000000080f0fa824 */ /* 0x000fe200078e0208 */
[----:B------:R-:W-:Y:S06]  /*0390*/  BAR.SYNC.DEFER_BLOCKING 0x0 ;  /* 0x0000000000007b1d */ /* 0x000fec0000010000 */
[----:B------:R-:W-:Y:S05]  /*03a0*/  @P0 BRA `(.L_x_32) ;  /* 0x00000000002c0947 */ /* 0x000fea0003800000 */
[----:B-1----:R-:W-:Y:S01]  /*03b0*/  LOP3.LUT R13, R9, 0xffff, RZ, 0xc0, !PT ;  /* 0x0000ffff090d7812 */ /* 0x002fe200078ec0ff */
        /* <DEDUP_REMOVED lines=10> */
.L_x_32:
[----:B-12---:R-:W1:Y:S01]  /*0460*/  @!P2 LDS.U16 R12, [R15] ;  /* 0x000000000f0ca984 */ /* 0x006e620000000400 */
[----:B------:R-:W-:Y:S01]  /*0470*/  IMAD.MOV.U32 R13, RZ, RZ, R7 ;  /* 0x000000ffff0d7224 */ /* 0x000fe200078e0007 */
[----:B------:R-:W-:Y:S05]  /*0480*/  WARPSYNC.ALL ;  /* 0x0000000000007948 */ /* 0x000fea0003800000 */
[----:B-1----:R-:W-:-:S05]  /*0490*/  @!P2 IMAD.IADD R12, R11, 0x1, R12 ;  /* 0x000000010b0ca824 */ /* 0x002fca00078e020c */
        /* <DEDUP_REMOVED lines=20> */
.L_x_33:
[----:B------:R-:W3:Y:S01]  /*05e0*/  @!P2 LDS.U16 R14, [R14] ;  /* 0x000000000e0ea984 */ /* 0x000ee20000000400 */
[----:B-12---:R-:W-:Y:S01]  /*05f0*/  IMAD.MOV.U32 R13, RZ, RZ, R7 ;  /* 0x000000ffff0d7224 */ /* 0x006fe200078e0007 */
[----:B------:R-:W-:Y:S05]  /*0600*/  WARPSYNC.ALL ;  /* 0x0000000000007948 */ /* 0x000fea0003800000 */
[----:B---3--:R-:W-:-:S05]  /*0610*/  @!P2 IMAD.IADD R12, R11, 0x1, R14 ;  /* 0x000000010b0ca824 */ /* 0x008fca00078e020e */
        /* <DEDUP_REMOVED lines=20> */
.L_x_34:
        /* <DEDUP_REMOVED lines=24> */
.L_x_35:
[----:B------:R-:W1:Y:S01]  /*08e0*/  @!P2 LDS.U16 R14, [R14] ;  /* 0x000000000e0ea984 */ /* 0x000e620000000400 */
[----:B------:R-:W-:Y:S01]  /*08f0*/  IMAD.MOV.U32 R15, RZ, RZ, R7 ;  /* 0x000000ffff0f7224 */ /* 0x000fe200078e0007 */
[----:B------:R-:W-:Y:S05]  /*0900*/  WARPSYNC.ALL ;  /* 0x0000000000007948 */ /* 0x000fea0003800000 */
[----:B-12---:R-:W-:-:S05]  /*0910*/  @!P2 IMAD.IADD R12, R11, 0x1, R14 ;  /* 0x000000010b0ca824 */ /* 0x006fca00078e020e */
[----:B------:R-:W-:-:S04]  /*0920*/  @!P2 PRMT R11, R12, 0x7610, R11 ;  /* 0x000076100c0ba816 */ /* 0x000fc8000000000b */
[C---:B------:R-:W-:Y:S02]  /*0930*/  LOP3.LUT R13, R11.reuse, 0xffff, RZ, 0xc0, !PT ;  /* 0x0000ffff0b0d7812 */ /* 0x040fe400078ec0ff */
[----:B------:R-:W-:-:S03]  /*0940*/  PRMT R14, R11, 0x7610, R6 ;  /* 0x000076100b0e7816 */ /* 0x000fc60000000006 */
[----:B------:R-:W-:Y:S02]  /*0950*/  IMAD.IADD R0, R13, 0x1, R0 ;  /* 0x000000010d007824 */ /* 0x000fe400078e0200 */
[----:B------:R1:W-:Y:S01]  /*0960*/  STS.64 [R8], R14 ;  /* 0x0000000e08007388 */ /* 0x0003e20000000a00 */
[----:B------:R-:W-:Y:S02]  /*0970*/  BAR.SYNC.DEFER_BLOCKING 0x0 ;  /* 0x0000000000007b1d */ /* 0x000fe40000010000 */
[----:B------:R-:W-:-:S13]  /*0980*/  ISETP.GE.U32.AND P1, PT, R0, UR8, PT ;  /* 0x0000000800007c0c */ /* 0x000fda000bf26070 */
[----:B------:R-:W-:Y:S01]  /*0990*/  @!P1 IMAD R12, R13, 0x8, R8 ;  /* 0x000000080d0c9824 */ /* 0x000fe200078e0208 */
[----:B-1----:R-:W-:Y:S06]  /*09a0*/  @P0 BRA `(.L_x_36) ;  /* 0x0000000000280947 */ /* 0x002fec0003800000 */
[----:B------:R-:W-:Y:S01]  /*09b0*/  LOP3.LUT R13, R9, 0xffff, RZ, 0xc0, !PT ;  /* 0x0000ffff090d7812 */ /* 0x000fe200078ec0ff */
[----:B------:R-:W-:Y:S05]  /*09c0*/  WARPSYNC.ALL ;  /* 0x0000000000007948 */ /* 0x000fea0003800000 */
[----:B------:R-:W-:-:S13]  /*09d0*/  ISETP.GT.U32.AND P0, PT, R10, R13, PT ;  /* 0x0000000d0a00720c */ /* 0x000fda0003f04070 */
[----:B------:R-:W-:-:S06]  /*09e0*/  @P0 IMAD R0, R13, 0x8, R8 ;  /* 0x000000080d000824 */ /* 0x000fcc00078e0208 */
[----:B------:R-:W1:Y:S02]  /*09f0*/  @P0 LDS.U16 R0, [R0+0x2000] ;  /* 0x0020000000000984 */ /* 0x000e640000000400 */
[----:B-1----:R-:W-:-:S05]  /*0a00*/  @P0 IMAD.IADD R10, R9, 0x1, R0 ;  /* 0x00000001090a0824 */ /* 0x002fca00078e0200 */
[----:B------:R-:W-:-:S04]  /*0a10*/  @P0 PRMT R9, R10, 0x7610, R9 ;  /* 0x000076100a090816 */ /* 0x000fc80000000009 */
[----:B0-----:R-:W-:-:S05]  /*0a20*/  PRMT R4, R9, 0x7610, R4 ;  /* 0x0000761009047816 */ /* 0x001fca0000000004 */
[----:B------:R1:W-:Y:S01]  /*0a30*/  STS.64 [R8+0x2000], R4 ;  /* 0x0020000408007388 */ /* 0x0003e20000000a00 */
[----:B------:R-:W-:Y:S06]  /*0a40*/  BAR.SYNC.DEFER_BLOCKING 0x0 ;  /* 0x0000000000007b1d */ /* 0x000fec0000010000 */
.L_x_36:
[----:B------:R-:W2:Y:S01]  /*0a50*/  @!P1 LDS.U16 R12, [R12] ;  /* 0x000000000c0c9984 */ /* 0x000ea20000000400 */
[----:B------:R-:W-:Y:S05]  /*0a60*/  WARPSYNC.ALL ;  /* 0x0000000000007948 */ /* 0x000fea0003800000 */
[----:B--2---:R-:W-:-:S05]  /*0a70*/  @!P1 IMAD.IADD R0, R11, 0x1, R12 ;  /* 0x000000010b009824 */ /* 0x004fca00078e020c */
[----:B------:R-:W-:-:S04]  /*0a80*/  @!P1 PRMT R11, R0, 0x7610, R11 ;  /* 0x00007610000b9816 */ /* 0x000fc8000000000b */
[----:B0-----:R-:W-:-:S05]  /*0a90*/  PRMT R6, R11, 0x7610, R6 ;  /* 0x000076100b067816 */ /* 0x001fca0000000006 */
[----:B------:R-:W-:Y:S01]  /*0aa0*/  STS.64 [R8], R6 ;  /* 0x0000000608007388 */ /* 0x000fe20000000a00 */
[----:B------:R-:W-:Y:S06]  /*0ab0*/  BAR.SYNC.DEFER_BLOCKING 0x0 ;  /* 0x0000000000007b1d */ /* 0x000fec0000010000 */
[----:B-1----:R-:W0:Y:S04]  /*0ac0*/  LDS.64 R4, [R8] ;  /* 0x0000000008047984 */ /* 0x002e280000000a00 */
[----:B0-----:R-:W-:Y:S01]  /*0ad0*/  STG.E.64 desc[UR6][R2.64], R4 ;  /* 0x0000000402007986 */ /* 0x001fe2000c101b06 */
[----:B------:R-:W-:Y:S05]  /*0ae0*/  EXIT ;  /* 0x000000000000794d */ /* 0x000fea0003800000 */
.L_x_37:
        /* <DEDUP_REMOVED lines=9> */
.L_x_53:


//--------------------- .text.labelWithSingleLinks --------------------------
	.section	.text.labelWithSingleLinks,"ax",@progbits
	.align	128
        .global         labelWithSingleLinks
        .type           labelWithSingleLinks,@function
        .size           labelWithSingleLinks,(.L_x_54 - labelWithSingleLinks)
        .other          labelWithSingleLinks,@"STO_CUDA_ENTRY STV_DEFAULT"
labelWithSingleLinks:
.text.labelWithSingleLinks:
        /* <DEDUP_REMOVED lines=15> */
[----:B------:R-:W1:Y:S01]  /*00f0*/  LDC.64 R18, c[0x0][0x388] ;  /* 0x0000e200ff127b82 */ /* 0x000e620000000a00 */
[----:B------:R-:W2:Y:S01]  /*0100*/  LDCU.64 UR4, c[0x0][0x358] ;  /* 0x00006b00ff0477ac */ /* 0x000ea20008000a00 */
[----:B------:R-:W3:Y:S06]  /*0110*/  LDCU.64 UR6, c[0x0][0x3a0] ;  /* 0x00007400ff0677ac */ /* 0x000eec0008000a00 */
[----:B------:R-:W4:Y:S01]  /*0120*/  LDC.64 R10, c[0x0][0x380] ;  /* 0x0000e000ff0a7b82 */ /* 0x000f220000000a00 */
[C---:B0-----:R-:W-:Y:S01]  /*0130*/  IADD3 R14, P1, PT, R3.reuse, UR10, RZ ;  /* 0x0000000a030e7c10 */ /* 0x041fe2000ff3e0ff */
[----:B------:R-:W-:Y:S01]  /*0140*/  VIADD R12, R6, 0xffffffff ;  /* 0xffffffff060c7836 */ /* 0x000fe20000000000 */
[----:B------:R-:W-:-:S03]  /*0150*/  IADD3 R8, P0, PT, R3, UR8, RZ ;  /* 0x0000000803087c10 */ /* 0x000fc6000ff1e0ff */
[----:B------:R-:W-:Y:S01]  /*0160*/  IMAD.X R15, RZ, RZ, UR11, P1 ;  /* 0x0000000bff0f7e24 */ /* 0x000fe200088e06ff */
[----:B------:R-:W-:Y:S01]  /*0170*/  ISETP.GE.U32.AND P3, PT, R5, R12, PT ;  /* 0x0000000c0500720c */ /* 0x000fe20003f66070 */
[----:B------:R-:W-:Y:S01]  /*0180*/  IMAD.X R9, RZ, RZ, UR9, P0 ;  /* 0x00000009ff097e24 */ /* 0x000fe200080e06ff */
[----:B---3--:R-:W-:Y:S02]  /*0190*/  IADD3 R16, P2, PT, R3, UR6, RZ ;  /* 0x0000000603107c10 */ /* 0x008fe4000ff5e0ff */
[----:B--2---:R-:W5:Y:S01]  /*01a0*/  LDG.E.U8 R2, desc[UR4][R14.64] ;  /* 0x000000040e027981 */ /* 0x004f62000c1e1100 */
[----:B------:R-:W-:Y:S02]  /*01b0*/  VIADD R20, R7, 0xffffffff ;  /* 0xffffffff07147836 */ /* 0x000fe40000000000 */
[----:B------:R-:W-:Y:S01]  /*01c0*/  IMAD.X R17, RZ, RZ, UR7, P2 ;  /* 0x00000007ff117e24 */ /* 0x000fe200090e06ff */
[----:B------:R-:W-:Y:S01]  /*01d0*/  BSSY.RECONVERGENT B0, `(.L_x_38) ;  /* 0x000002f000007945 */ /* 0x000fe20003800200 */
[----:B------:R1:W5:Y:S01]  /*01e0*/  LDG.E.U8 R0, desc[UR4][R8.64] ;  /* 0x0000000408007981 */ /* 0x000362000c1e1100 */
[----:B------:R-:W-:Y:S01]  /*01f0*/  ISETP.GE.U32.AND P0, PT, R13, R20, PT ;  /* 0x000000140d00720c */ /* 0x000fe20003f06070 */
[----:B----4-:R-:W-:Y:S01]  /*0200*/  IMAD.WIDE.U32 R10, R3, 0x4, R10 ;  /* 0x00000004030a7825 */ /* 0x010fe200078e000a */
[----:B------:R-:W-:Y:S01]  /*0210*/  ISETP.NE.AND P1, PT, R5, RZ, PT ;  /* 0x000000ff0500720c */ /* 0x000fe20003f25270 */
[----:B------:R0:W5:Y:S01]  /*0220*/  LDG.E.U8 R4, desc[UR4][R16.64] ;  /* 0x0000000410047981 */ /* 0x000162000c1e1100 */
[----:B------:R-:W-:-:S02]  /*0230*/  ISETP.NE.AND P2, PT, R13, RZ, PT ;  /* 0x000000ff0d00720c */ /* 0x000fc40003f45270 */
[----:B------:R-:W-:Y:S01]  /*0240*/  PRMT R7, RZ, 0x5410, RZ ;  /* 0x00005410ff077816 */ /* 0x000fe200000000ff */
[----:B-1----:R-:W-:Y:S01]  /*0250*/  IMAD.WIDE.U32 R8, R3, 0x8, R18 ;  /* 0x0000000803087825 */ /* 0x002fe200078e0012 */
[----:B0-----:R-:W-:Y:S02]  /*0260*/  PRMT R16, RZ, 0x7610, R16 ;  /* 0x00007610ff107816 */ /* 0x001fe40000000010 */
[----:B------:R-:W-:Y:S01]  /*0270*/  PRMT R17, RZ, 0x7610, R17 ;  /* 0x00007610ff117816 */ /* 0x000fe20000000011 */
[----:B------:R-:W-:Y:S06]  /*0280*/  @P3 BRA `(.L_x_39) ;  /* 0x00000000008c3947 */ /* 0x000fec0003800000 */
        /* <DEDUP_REMOVED lines=35> */
.L_x_39:
[----:B------:R-:W-:Y:S05]  /*04c0*/  BSYNC.RECONVERGENT B0 ;  /* 0x0000000000007941 */ /* 0x000fea0003800200 */
.L_x_38:
        /* <DEDUP_REMOVED lines=37> */
.L_x_41:
[----:B------:R-:W-:Y:S05]  /*0720*/  BSYNC.RECONVERGENT B0 ;  /* 0x0000000000007941 */ /* 0x000fea0003800200 */
.L_x_40:
        /* <DEDUP_REMOVED lines=37> */
.L_x_43:
[----:B------:R-:W-:Y:S05]  /*0980*/  BSYNC.RECONVERGENT B0 ;  /* 0x0000000000007941 */ /* 0x000fea0003800200 */
.L_x_42:
[----:B------:R-:W-:Y:S04]  /*0990*/  BSSY.RECONVERGENT B0, `(.L_x_44) ;  /* 0x0000026000007945 */ /* 0x000fe80003800200 */
[----:B------:R-:W-:Y:S05]  /*09a0*/  @!P2 BRA `(.L_x_45) ;  /* 0x000000000090a947 */ /* 0x000fea0003800000 */
[----:B------:R-:W-:-:S04]  /*09b0*/  IMAD R6, R13, R6, -R6 ;  /* 0x000000060d067224 */ /* 0x000fc800078e0a06 */
[----:B------:R-:W-:-:S05]  /*09c0*/  IMAD.IADD R5, R5, 0x1, R6 ;  /* 0x0000000105057824 */ /* 0x000fca00078e0206 */
[----:B------:R-:W-:-:S05]  /*09d0*/  IADD3 R12, P0, PT, R5, UR8, RZ ;  /* 0x00000008050c7c10 */ /* 0x000fca000ff1e0ff */
[----:B------:R-:W-:-:S05]  /*09e0*/  IMAD.X R13, RZ, RZ, UR9, P0 ;  /* 0x00000009ff0d7e24 */ /* 0x000fca00080e06ff */
[----:B------:R-:W2:Y:S01]  /*09f0*/  LDG.E.U8 R6, desc[UR4][R12.64] ;  /* 0x000000040c067981 */ /* 0x000ea2000c1e1100 */
[----:B------:R-:W-:-:S05]  /*0a00*/  IADD3 R18, P1, PT, R5, UR10, RZ ;  /* 0x0000000a05127c10 */ /* 0x000fca000ff3e0ff */
[----:B------:R-:W-:Y:S01]  /*0a10*/  IMAD.X R19, RZ, RZ, UR11, P1 ;  /* 0x0000000bff137e24 */ /* 0x000fe200088e06ff */
[CC--:B--2--5:R-:W-:Y:S02]  /*0a20*/  VIMNMX.U16x2 R14, PT, PT, R6.reuse, R0.reuse, PT ;  /* 0x00000000060e7248 */ /* 0x0e4fe40003fe0200 */
[----:B------:R-:W-:-:S03]  /*0a30*/  VIMNMX.U16x2 R0, PT, PT, R6, R0, !PT ;  /* 0x0000000006007248 */ /* 0x000fc60007fe0200 */
[----:B------:R-:W-:-:S05]  /*0a40*/  IMAD.MOV R14, RZ, RZ, -R14 ;  /* 0x000000ffff0e7224 */ /* 0x000fca00078e0a0e */
[----:B------:R-:W-:Y:S02]  /*0a50*/  PRMT R15, R14, 0x7710, RZ ;  /* 0x000077100e0f7816 */ /* 0x000fe400000000ff */
[----:B------:R-:W-:-:S03]  /*0a60*/  IADD3 R14, P2, PT, R5, UR6, RZ ;  /* 0x00000006050e7c10 */ /* 0x000fc6000ff5e0ff */
[----:B------:R-:W-:Y:S02]  /*0a70*/  IMAD.IADD R0, R0, 0x1, R15 ;  /* 0x0000000100007824 */ /* 0x000fe400078e020f */
[----:B------:R-:W-:-:S03]  /*0a80*/  IMAD.X R15, RZ, RZ, UR7, P2 ;  /* 0x00000007ff0f7e24 */ /* 0x000fc600090e06ff */
        /* <DEDUP_REMOVED lines=22> */
.L_x_45:
[----:B------:R-:W-:Y:S05]  /*0bf0*/  BSYNC.RECONVERGENT B0 ;  /* 0x0000000000007941 */ /* 0x000fea0003800200 */
.L_x_44:
[----:B------:R-:W-:Y:S02]  /*0c00*/  PRMT R6, R17, 0x7610, R7 ;  /* 0x0000761011067816 */ /* 0x000fe40000000007 */
[----:B------:R-:W-:-:S05]  /*0c10*/  PRMT R7, R7, 0x5410, R16 ;  /* 0x0000541007077816 */ /* 0x000fca0000000010 */
[----:B------:R-:W-:Y:S04]  /*0c20*/  STG.E.64 desc[UR4][R8.64], R6 ;  /* 0x0000000608007986 */ /* 0x000fe8000c101b04 */
[----:B------:R-:W-:Y:S01]  /*0c30*/  STG.E desc[UR4][R10.64], R3 ;  /* 0x000000030a007986 */ /* 0x000fe2000c101904 */
[----:B------:R-:W-:Y:S05]  /*0c40*/  EXIT ;  /* 0x000000000000794d */ /* 0x000fea0003800000 */
.L_x_46:
        /* <DEDUP_REMOVED lines=11> */
.L_x_54:


//--------------------- .nv.shared.reserved.0     --------------------------
	.section	.nv.shared.reserved.0,"aw",@nobits
	.weak		__nv_reservedSMEM_offset_0_alias
	.size		__nv_reservedSMEM_offset_0_alias, 0, 64
	.other		__nv_reservedSMEM_offset_0_alias,@"STO_CUDA_RESERVED_SHARED STV_DEFAULT"
__nv_reservedSMEM_offset_0_alias:
	.zero		0
	.zero		64


//--------------------- .nv.shared.labelWithSharedLinks --------------------------
	.section	.nv.shared.labelWithSharedLinks,"aw",@nobits
	.sectionflags	@""
	.align	8
.nv.shared.labelWithSharedLinks:
	.zero		9472


//--------------------- .nv.shared.globalizeSingleLinkVertical --------------------------
	.section	.nv.shared.globalizeSingleLinkVertical,"aw",@nobits
	.sectionflags	@""
	.align	8
.nv.shared.globalizeSingleLinkVertical:
	.zero		17408


//--------------------- .nv.shared.globalizeSingleLinkHorizontal --------------------------
	.section	.nv.shared.globalizeSingleLinkHorizontal,"aw",@nobits
	.sectionflags	@""
	.align	8
.nv.shared.globalizeSingleLinkHorizontal:
	.zero		17408


//--------------------- .nv.constant0.labelComponentsFarRootCandidates --------------------------
	.section	.nv.constant0.labelComponentsFarRootCandidates,"a",@progbits
	.sectionflags	@""
	.align	4
.nv.constant0.labelComponentsFarRootCandidates:
	.zero		936


//--------------------- .nv.constant0.classifyRootCandidatesShifting --------------------------
	.section	.nv.constant0.classifyRootCandidatesShifting,"a",@progbits
	.sectionflags	@""
	.align	4
.nv.constant0.classifyRootCandidatesShifting:
	.zero		920


//--------------------- .nv.constant0.globalizeLinksHorizontal --------------------------
	.section	.nv.constant0.globalizeLinksHorizontal,"a",@progbits
	.sectionflags	@""
	.align	4
.nv.constant0.globalizeLinksHorizontal:
	.zero		920


//--------------------- .nv.constant0.globalizeLinksVertical --------------------------
	.section	.nv.constant0.globalizeLinksVertical,"a",@progbits
	.sectionflags	@""
	.align	4
.nv.constant0.globalizeLinksVertical:
	.zero		920


//--------------------- .nv.constant0.labelWithSharedLinks --------------------------
	.section	.nv.constant0.labelWithSharedLinks,"a",@progbits
	.sectionflags	@""
	.align	4
.nv.constant0.labelWithSharedLinks:
	.zero		944


//--------------------- .nv.constant0.globalizeSingleLinkVertical --------------------------
	.section	.nv.constant0.globalizeSingleLinkVertical,"a",@progbits
	.sectionflags	@""
	.align	4
.nv.constant0.globalizeSingleLinkVertical:
	.zero		912


//--------------------- .nv.constant0.globalizeSingleLinkHorizontal --------------------------
	.section	.nv.constant0.globalizeSingleLinkHorizontal,"a",@progbits
	.sectionflags	@""
	.align	4
.nv.constant0.globalizeSingleLinkHorizontal:
	.zero		912


//--------------------- .nv.constant0.labelWithSingleLinks --------------------------
	.section	.nv.constant0.labelWithSingleLinks,"a",@progbits
	.sectionflags	@""
	.align	4
.nv.constant0.labelWithSingleLinks:
	.zero		944


//--------------------- SYMBOLS --------------------------

	.type		.nv.reservedSmem.offset0,@object
	.size		.nv.reservedSmem.offset0,0x4
	.type		.nv.reservedSmem.cap,@object
	.size		.nv.reservedSmem.cap,0x4
